//
// Generated by NVIDIA NVVM Compiler
//
// Compiler Build ID: CL-36424714
// Cuda compilation tools, release 13.0, V13.0.88
// Based on NVVM 20.0.0
//

.version 9.0
.target sm_100
.address_size 64

	// .globl	_Z11BitonicSortPi
// _ZZ11BitonicSortPiE10Shared_arr has been demoted

.visible .entry _Z11BitonicSortPi(
	.param .u64 .ptr .align 1 _Z11BitonicSortPi_param_0
)
{
	.reg .pred 	%p<201>;
	.reg .b32 	%r<261>;
	.reg .b64 	%rd<5>;
	// demoted variable
	.shared .align 4 .b8 _ZZ11BitonicSortPiE10Shared_arr[4096];
	ld.param.u64 	%rd2, [_Z11BitonicSortPi_param_0];
	cvta.to.global.u64 	%rd3, %rd2;
	mov.u32 	%r1, %tid.x;
	mul.wide.u32 	%rd4, %r1, 4;
	add.s64 	%rd1, %rd3, %rd4;
	ld.global.u32 	%r2, [%rd1];
	shl.b32 	%r230, %r1, 2;
	mov.u32 	%r231, _ZZ11BitonicSortPiE10Shared_arr;
	add.s32 	%r3, %r231, %r230;
	st.shared.u32 	[%r3], %r2;
	xor.b32  	%r4, %r1, 1;
	setp.ge.u32 	%p1, %r1, %r4;
	xor.b32  	%r232, %r230, 4;
	add.s32 	%r5, %r231, %r232;
	@%p1 bra 	$L__BB0_6;
	and.b32  	%r233, %r1, 2;
	setp.ne.s32 	%p2, %r233, 0;
	@%p2 bra 	$L__BB0_4;
	ld.shared.u32 	%r6, [%r5];
	setp.le.s32 	%p4, %r2, %r6;
	@%p4 bra 	$L__BB0_6;
	st.shared.u32 	[%r3], %r6;
	st.shared.u32 	[%r5], %r2;
	bra.uni 	$L__BB0_6;
$L__BB0_4:
	ld.shared.u32 	%r7, [%r5];
	setp.ge.s32 	%p3, %r2, %r7;
	@%p3 bra 	$L__BB0_6;
	st.shared.u32 	[%r3], %r7;
	st.shared.u32 	[%r5], %r2;
$L__BB0_6:
	bar.sync 	0;
	and.b32  	%r8, %r1, 4;
	xor.b32  	%r9, %r1, 2;
	setp.ge.u32 	%p5, %r1, %r9;
	xor.b32  	%r235, %r230, 8;
	add.s32 	%r10, %r231, %r235;
	@%p5 bra 	$L__BB0_12;
	setp.eq.s32 	%p6, %r8, 0;
	@%p6 bra 	$L__BB0_10;
	ld.shared.u32 	%r11, [%r3];
	ld.shared.u32 	%r12, [%r10];
	setp.ge.s32 	%p7, %r11, %r12;
	@%p7 bra 	$L__BB0_12;
	st.shared.u32 	[%r3], %r12;
	st.shared.u32 	[%r10], %r11;
	bra.uni 	$L__BB0_12;
$L__BB0_10:
	ld.shared.u32 	%r13, [%r3];
	ld.shared.u32 	%r14, [%r10];
	setp.le.s32 	%p8, %r13, %r14;
	@%p8 bra 	$L__BB0_12;
	st.shared.u32 	[%r3], %r14;
	st.shared.u32 	[%r10], %r13;
$L__BB0_12:
	setp.ge.u32 	%p9, %r1, %r4;
	bar.sync 	0;
	@%p9 bra 	$L__BB0_18;
	setp.eq.s32 	%p10, %r8, 0;
	@%p10 bra 	$L__BB0_16;
	ld.shared.u32 	%r15, [%r3];
	ld.shared.u32 	%r16, [%r5];
	setp.ge.s32 	%p11, %r15, %r16;
	@%p11 bra 	$L__BB0_18;
	st.shared.u32 	[%r3], %r16;
	st.shared.u32 	[%r5], %r15;
	bra.uni 	$L__BB0_18;
$L__BB0_16:
	ld.shared.u32 	%r17, [%r3];
	ld.shared.u32 	%r18, [%r5];
	setp.le.s32 	%p12, %r17, %r18;
	@%p12 bra 	$L__BB0_18;
	st.shared.u32 	[%r3], %r18;
	st.shared.u32 	[%r5], %r17;
$L__BB0_18:
	bar.sync 	0;
	and.b32  	%r19, %r1, 8;
	xor.b32  	%r20, %r1, 4;
	setp.ge.u32 	%p13, %r1, %r20;
	xor.b32  	%r238, %r230, 16;
	add.s32 	%r21, %r231, %r238;
	@%p13 bra 	$L__BB0_24;
	setp.eq.s32 	%p14, %r19, 0;
	@%p14 bra 	$L__BB0_22;
	ld.shared.u32 	%r22, [%r3];
	ld.shared.u32 	%r23, [%r21];
	setp.ge.s32 	%p15, %r22, %r23;
	@%p15 bra 	$L__BB0_24;
	st.shared.u32 	[%r3], %r23;
	st.shared.u32 	[%r21], %r22;
	bra.uni 	$L__BB0_24;
$L__BB0_22:
	ld.shared.u32 	%r24, [%r3];
	ld.shared.u32 	%r25, [%r21];
	setp.le.s32 	%p16, %r24, %r25;
	@%p16 bra 	$L__BB0_24;
	st.shared.u32 	[%r3], %r25;
	st.shared.u32 	[%r21], %r24;
$L__BB0_24:
	setp.ge.u32 	%p17, %r1, %r9;
	bar.sync 	0;
	@%p17 bra 	$L__BB0_30;
	setp.eq.s32 	%p18, %r19, 0;
	@%p18 bra 	$L__BB0_28;
	ld.shared.u32 	%r26, [%r3];
	ld.shared.u32 	%r27, [%r10];
	setp.ge.s32 	%p19, %r26, %r27;
	@%p19 bra 	$L__BB0_30;
	st.shared.u32 	[%r3], %r27;
	st.shared.u32 	[%r10], %r26;
	bra.uni 	$L__BB0_30;
$L__BB0_28:
	ld.shared.u32 	%r28, [%r3];
	ld.shared.u32 	%r29, [%r10];
	setp.le.s32 	%p20, %r28, %r29;
	@%p20 bra 	$L__BB0_30;
	st.shared.u32 	[%r3], %r29;
	st.shared.u32 	[%r10], %r28;
$L__BB0_30:
	setp.ge.u32 	%p21, %r1, %r4;
	bar.sync 	0;
	@%p21 bra 	$L__BB0_36;
	setp.eq.s32 	%p22, %r19, 0;
	@%p22 bra 	$L__BB0_34;
	ld.shared.u32 	%r30, [%r3];
	ld.shared.u32 	%r31, [%r5];
	setp.ge.s32 	%p23, %r30, %r31;
	@%p23 bra 	$L__BB0_36;
	st.shared.u32 	[%r3], %r31;
	st.shared.u32 	[%r5], %r30;
	bra.uni 	$L__BB0_36;
$L__BB0_34:
	ld.shared.u32 	%r32, [%r3];
	ld.shared.u32 	%r33, [%r5];
	setp.le.s32 	%p24, %r32, %r33;
	@%p24 bra 	$L__BB0_36;
	st.shared.u32 	[%r3], %r33;
	st.shared.u32 	[%r5], %r32;
$L__BB0_36:
	bar.sync 	0;
	and.b32  	%r34, %r1, 16;
	xor.b32  	%r35, %r1, 8;
	setp.ge.u32 	%p25, %r1, %r35;
	xor.b32  	%r241, %r230, 32;
	add.s32 	%r36, %r231, %r241;
	@%p25 bra 	$L__BB0_42;
	setp.eq.s32 	%p26, %r34, 0;
	@%p26 bra 	$L__BB0_40;
	ld.shared.u32 	%r37, [%r3];
	ld.shared.u32 	%r38, [%r36];
	setp.ge.s32 	%p27, %r37, %r38;
	@%p27 bra 	$L__BB0_42;
	st.shared.u32 	[%r3], %r38;
	st.shared.u32 	[%r36], %r37;
	bra.uni 	$L__BB0_42;
$L__BB0_40:
	ld.shared.u32 	%r39, [%r3];
	ld.shared.u32 	%r40, [%r36];
	setp.le.s32 	%p28, %r39, %r40;
	@%p28 bra 	$L__BB0_42;
	st.shared.u32 	[%r3], %r40;
	st.shared.u32 	[%r36], %r39;
$L__BB0_42:
	setp.ge.u32 	%p29, %r1, %r20;
	bar.sync 	0;
	@%p29 bra 	$L__BB0_48;
	setp.eq.s32 	%p30, %r34, 0;
	@%p30 bra 	$L__BB0_46;
	ld.shared.u32 	%r41, [%r3];
	ld.shared.u32 	%r42, [%r21];
	setp.ge.s32 	%p31, %r41, %r42;
	@%p31 bra 	$L__BB0_48;
	st.shared.u32 	[%r3], %r42;
	st.shared.u32 	[%r21], %r41;
	bra.uni 	$L__BB0_48;
$L__BB0_46:
	ld.shared.u32 	%r43, [%r3];
	ld.shared.u32 	%r44, [%r21];
	setp.le.s32 	%p32, %r43, %r44;
	@%p32 bra 	$L__BB0_48;
	st.shared.u32 	[%r3], %r44;
	st.shared.u32 	[%r21], %r43;
$L__BB0_48:
	setp.ge.u32 	%p33, %r1, %r9;
	bar.sync 	0;
	@%p33 bra 	$L__BB0_54;
	setp.eq.s32 	%p34, %r34, 0;
	@%p34 bra 	$L__BB0_52;
	ld.shared.u32 	%r45, [%r3];
	ld.shared.u32 	%r46, [%r10];
	setp.ge.s32 	%p35, %r45, %r46;
	@%p35 bra 	$L__BB0_54;
	st.shared.u32 	[%r3], %r46;
	st.shared.u32 	[%r10], %r45;
	bra.uni 	$L__BB0_54;
$L__BB0_52:
	ld.shared.u32 	%r47, [%r3];
	ld.shared.u32 	%r48, [%r10];
	setp.le.s32 	%p36, %r47, %r48;
	@%p36 bra 	$L__BB0_54;
	st.shared.u32 	[%r3], %r48;
	st.shared.u32 	[%r10], %r47;
$L__BB0_54:
	setp.ge.u32 	%p37, %r1, %r4;
	bar.sync 	0;
	@%p37 bra 	$L__BB0_60;
	setp.eq.s32 	%p38, %r34, 0;
	@%p38 bra 	$L__BB0_58;
	ld.shared.u32 	%r49, [%r3];
	ld.shared.u32 	%r50, [%r5];
	setp.ge.s32 	%p39, %r49, %r50;
	@%p39 bra 	$L__BB0_60;
	st.shared.u32 	[%r3], %r50;
	st.shared.u32 	[%r5], %r49;
	bra.uni 	$L__BB0_60;
$L__BB0_58:
	ld.shared.u32 	%r51, [%r3];
	ld.shared.u32 	%r52, [%r5];
	setp.le.s32 	%p40, %r51, %r52;
	@%p40 bra 	$L__BB0_60;
	st.shared.u32 	[%r3], %r52;
	st.shared.u32 	[%r5], %r51;
$L__BB0_60:
	bar.sync 	0;
	and.b32  	%r53, %r1, 32;
	xor.b32  	%r54, %r1, 16;
	setp.ge.u32 	%p41, %r1, %r54;
	xor.b32  	%r244, %r230, 64;
	add.s32 	%r55, %r231, %r244;
	@%p41 bra 	$L__BB0_66;
	setp.eq.s32 	%p42, %r53, 0;
	@%p42 bra 	$L__BB0_64;
	ld.shared.u32 	%r56, [%r3];
	ld.shared.u32 	%r57, [%r55];
	setp.ge.s32 	%p43, %r56, %r57;
	@%p43 bra 	$L__BB0_66;
	st.shared.u32 	[%r3], %r57;
	st.shared.u32 	[%r55], %r56;
	bra.uni 	$L__BB0_66;
$L__BB0_64:
	ld.shared.u32 	%r58, [%r3];
	ld.shared.u32 	%r59, [%r55];
	setp.le.s32 	%p44, %r58, %r59;
	@%p44 bra 	$L__BB0_66;
	st.shared.u32 	[%r3], %r59;
	st.shared.u32 	[%r55], %r58;
$L__BB0_66:
	setp.ge.u32 	%p45, %r1, %r35;
	bar.sync 	0;
	@%p45 bra 	$L__BB0_72;
	setp.eq.s32 	%p46, %r53, 0;
	@%p46 bra 	$L__BB0_70;
	ld.shared.u32 	%r60, [%r3];
	ld.shared.u32 	%r61, [%r36];
	setp.ge.s32 	%p47, %r60, %r61;
	@%p47 bra 	$L__BB0_72;
	st.shared.u32 	[%r3], %r61;
	st.shared.u32 	[%r36], %r60;
	bra.uni 	$L__BB0_72;
$L__BB0_70:
	ld.shared.u32 	%r62, [%r3];
	ld.shared.u32 	%r63, [%r36];
	setp.le.s32 	%p48, %r62, %r63;
	@%p48 bra 	$L__BB0_72;
	st.shared.u32 	[%r3], %r63;
	st.shared.u32 	[%r36], %r62;
$L__BB0_72:
	setp.ge.u32 	%p49, %r1, %r20;
	bar.sync 	0;
	@%p49 bra 	$L__BB0_78;
	setp.eq.s32 	%p50, %r53, 0;
	@%p50 bra 	$L__BB0_76;
	ld.shared.u32 	%r64, [%r3];
	ld.shared.u32 	%r65, [%r21];
	setp.ge.s32 	%p51, %r64, %r65;
	@%p51 bra 	$L__BB0_78;
	st.shared.u32 	[%r3], %r65;
	st.shared.u32 	[%r21], %r64;
	bra.uni 	$L__BB0_78;
$L__BB0_76:
	ld.shared.u32 	%r66, [%r3];
	ld.shared.u32 	%r67, [%r21];
	setp.le.s32 	%p52, %r66, %r67;
	@%p52 bra 	$L__BB0_78;
	st.shared.u32 	[%r3], %r67;
	st.shared.u32 	[%r21], %r66;
$L__BB0_78:
	setp.ge.u32 	%p53, %r1, %r9;
	bar.sync 	0;
	@%p53 bra 	$L__BB0_84;
	setp.eq.s32 	%p54, %r53, 0;
	@%p54 bra 	$L__BB0_82;
	ld.shared.u32 	%r68, [%r3];
	ld.shared.u32 	%r69, [%r10];
	setp.ge.s32 	%p55, %r68, %r69;
	@%p55 bra 	$L__BB0_84;
	st.shared.u32 	[%r3], %r69;
	st.shared.u32 	[%r10], %r68;
	bra.uni 	$L__BB0_84;
$L__BB0_82:
	ld.shared.u32 	%r70, [%r3];
	ld.shared.u32 	%r71, [%r10];
	setp.le.s32 	%p56, %r70, %r71;
	@%p56 bra 	$L__BB0_84;
	st.shared.u32 	[%r3], %r71;
	st.shared.u32 	[%r10], %r70;
$L__BB0_84:
	setp.ge.u32 	%p57, %r1, %r4;
	bar.sync 	0;
	@%p57 bra 	$L__BB0_90;
	setp.eq.s32 	%p58, %r53, 0;
	@%p58 bra 	$L__BB0_88;
	ld.shared.u32 	%r72, [%r3];
	ld.shared.u32 	%r73, [%r5];
	setp.ge.s32 	%p59, %r72, %r73;
	@%p59 bra 	$L__BB0_90;
	st.shared.u32 	[%r3], %r73;
	st.shared.u32 	[%r5], %r72;
	bra.uni 	$L__BB0_90;
$L__BB0_88:
	ld.shared.u32 	%r74, [%r3];
	ld.shared.u32 	%r75, [%r5];
	setp.le.s32 	%p60, %r74, %r75;
	@%p60 bra 	$L__BB0_90;
	st.shared.u32 	[%r3], %r75;
	st.shared.u32 	[%r5], %r74;
$L__BB0_90:
	bar.sync 	0;
	and.b32  	%r76, %r1, 64;
	xor.b32  	%r77, %r1, 32;
	setp.ge.u32 	%p61, %r1, %r77;
	xor.b32  	%r247, %r230, 128;
	add.s32 	%r78, %r231, %r247;
	@%p61 bra 	$L__BB0_96;
	setp.eq.s32 	%p62, %r76, 0;
	@%p62 bra 	$L__BB0_94;
	ld.shared.u32 	%r79, [%r3];
	ld.shared.u32 	%r80, [%r78];
	setp.ge.s32 	%p63, %r79, %r80;
	@%p63 bra 	$L__BB0_96;
	st.shared.u32 	[%r3], %r80;
	st.shared.u32 	[%r78], %r79;
	bra.uni 	$L__BB0_96;
$L__BB0_94:
	ld.shared.u32 	%r81, [%r3];
	ld.shared.u32 	%r82, [%r78];
	setp.le.s32 	%p64, %r81, %r82;
	@%p64 bra 	$L__BB0_96;
	st.shared.u32 	[%r3], %r82;
	st.shared.u32 	[%r78], %r81;
$L__BB0_96:
	setp.ge.u32 	%p65, %r1, %r54;
	bar.sync 	0;
	@%p65 bra 	$L__BB0_102;
	setp.eq.s32 	%p66, %r76, 0;
	@%p66 bra 	$L__BB0_100;
	ld.shared.u32 	%r83, [%r3];
	ld.shared.u32 	%r84, [%r55];
	setp.ge.s32 	%p67, %r83, %r84;
	@%p67 bra 	$L__BB0_102;
	st.shared.u32 	[%r3], %r84;
	st.shared.u32 	[%r55], %r83;
	bra.uni 	$L__BB0_102;
$L__BB0_100:
	ld.shared.u32 	%r85, [%r3];
	ld.shared.u32 	%r86, [%r55];
	setp.le.s32 	%p68, %r85, %r86;
	@%p68 bra 	$L__BB0_102;
	st.shared.u32 	[%r3], %r86;
	st.shared.u32 	[%r55], %r85;
$L__BB0_102:
	setp.ge.u32 	%p69, %r1, %r35;
	bar.sync 	0;
	@%p69 bra 	$L__BB0_108;
	setp.eq.s32 	%p70, %r76, 0;
	@%p70 bra 	$L__BB0_106;
	ld.shared.u32 	%r87, [%r3];
	ld.shared.u32 	%r88, [%r36];
	setp.ge.s32 	%p71, %r87, %r88;
	@%p71 bra 	$L__BB0_108;
	st.shared.u32 	[%r3], %r88;
	st.shared.u32 	[%r36], %r87;
	bra.uni 	$L__BB0_108;
$L__BB0_106:
	ld.shared.u32 	%r89, [%r3];
	ld.shared.u32 	%r90, [%r36];
	setp.le.s32 	%p72, %r89, %r90;
	@%p72 bra 	$L__BB0_108;
	st.shared.u32 	[%r3], %r90;
	st.shared.u32 	[%r36], %r89;
$L__BB0_108:
	setp.ge.u32 	%p73, %r1, %r20;
	bar.sync 	0;
	@%p73 bra 	$L__BB0_114;
	setp.eq.s32 	%p74, %r76, 0;
	@%p74 bra 	$L__BB0_112;
	ld.shared.u32 	%r91, [%r3];
	ld.shared.u32 	%r92, [%r21];
	setp.ge.s32 	%p75, %r91, %r92;
	@%p75 bra 	$L__BB0_114;
	st.shared.u32 	[%r3], %r92;
	st.shared.u32 	[%r21], %r91;
	bra.uni 	$L__BB0_114;
$L__BB0_112:
	ld.shared.u32 	%r93, [%r3];
	ld.shared.u32 	%r94, [%r21];
	setp.le.s32 	%p76, %r93, %r94;
	@%p76 bra 	$L__BB0_114;
	st.shared.u32 	[%r3], %r94;
	st.shared.u32 	[%r21], %r93;
$L__BB0_114:
	setp.ge.u32 	%p77, %r1, %r9;
	bar.sync 	0;
	@%p77 bra 	$L__BB0_120;
	setp.eq.s32 	%p78, %r76, 0;
	@%p78 bra 	$L__BB0_118;
	ld.shared.u32 	%r95, [%r3];
	ld.shared.u32 	%r96, [%r10];
	setp.ge.s32 	%p79, %r95, %r96;
	@%p79 bra 	$L__BB0_120;
	st.shared.u32 	[%r3], %r96;
	st.shared.u32 	[%r10], %r95;
	bra.uni 	$L__BB0_120;
$L__BB0_118:
	ld.shared.u32 	%r97, [%r3];
	ld.shared.u32 	%r98, [%r10];
	setp.le.s32 	%p80, %r97, %r98;
	@%p80 bra 	$L__BB0_120;
	st.shared.u32 	[%r3], %r98;
	st.shared.u32 	[%r10], %r97;
$L__BB0_120:
	setp.ge.u32 	%p81, %r1, %r4;
	bar.sync 	0;
	@%p81 bra 	$L__BB0_126;
	setp.eq.s32 	%p82, %r76, 0;
	@%p82 bra 	$L__BB0_124;
	ld.shared.u32 	%r99, [%r3];
	ld.shared.u32 	%r100, [%r5];
	setp.ge.s32 	%p83, %r99, %r100;
	@%p83 bra 	$L__BB0_126;
	st.shared.u32 	[%r3], %r100;
	st.shared.u32 	[%r5], %r99;
	bra.uni 	$L__BB0_126;
$L__BB0_124:
	ld.shared.u32 	%r101, [%r3];
	ld.shared.u32 	%r102, [%r5];
	setp.le.s32 	%p84, %r101, %r102;
	@%p84 bra 	$L__BB0_126;
	st.shared.u32 	[%r3], %r102;
	st.shared.u32 	[%r5], %r101;
$L__BB0_126:
	bar.sync 	0;
	and.b32  	%r103, %r1, 128;
	xor.b32  	%r104, %r1, 64;
	setp.ge.u32 	%p85, %r1, %r104;
	xor.b32  	%r250, %r230, 256;
	add.s32 	%r105, %r231, %r250;
	@%p85 bra 	$L__BB0_132;
	setp.eq.s32 	%p86, %r103, 0;
	@%p86 bra 	$L__BB0_130;
	ld.shared.u32 	%r106, [%r3];
	ld.shared.u32 	%r107, [%r105];
	setp.ge.s32 	%p87, %r106, %r107;
	@%p87 bra 	$L__BB0_132;
	st.shared.u32 	[%r3], %r107;
	st.shared.u32 	[%r105], %r106;
	bra.uni 	$L__BB0_132;
$L__BB0_130:
	ld.shared.u32 	%r108, [%r3];
	ld.shared.u32 	%r109, [%r105];
	setp.le.s32 	%p88, %r108, %r109;
	@%p88 bra 	$L__BB0_132;
	st.shared.u32 	[%r3], %r109;
	st.shared.u32 	[%r105], %r108;
$L__BB0_132:
	setp.ge.u32 	%p89, %r1, %r77;
	bar.sync 	0;
	@%p89 bra 	$L__BB0_138;
	setp.eq.s32 	%p90, %r103, 0;
	@%p90 bra 	$L__BB0_136;
	ld.shared.u32 	%r110, [%r3];
	ld.shared.u32 	%r111, [%r78];
	setp.ge.s32 	%p91, %r110, %r111;
	@%p91 bra 	$L__BB0_138;
	st.shared.u32 	[%r3], %r111;
	st.shared.u32 	[%r78], %r110;
	bra.uni 	$L__BB0_138;
$L__BB0_136:
	ld.shared.u32 	%r112, [%r3];
	ld.shared.u32 	%r113, [%r78];
	setp.le.s32 	%p92, %r112, %r113;
	@%p92 bra 	$L__BB0_138;
	st.shared.u32 	[%r3], %r113;
	st.shared.u32 	[%r78], %r112;
$L__BB0_138:
	setp.ge.u32 	%p93, %r1, %r54;
	bar.sync 	0;
	@%p93 bra 	$L__BB0_144;
	setp.eq.s32 	%p94, %r103, 0;
	@%p94 bra 	$L__BB0_142;
	ld.shared.u32 	%r114, [%r3];
	ld.shared.u32 	%r115, [%r55];
	setp.ge.s32 	%p95, %r114, %r115;
	@%p95 bra 	$L__BB0_144;
	st.shared.u32 	[%r3], %r115;
	st.shared.u32 	[%r55], %r114;
	bra.uni 	$L__BB0_144;
$L__BB0_142:
	ld.shared.u32 	%r116, [%r3];
	ld.shared.u32 	%r117, [%r55];
	setp.le.s32 	%p96, %r116, %r117;
	@%p96 bra 	$L__BB0_144;
	st.shared.u32 	[%r3], %r117;
	st.shared.u32 	[%r55], %r116;
$L__BB0_144:
	setp.ge.u32 	%p97, %r1, %r35;
	bar.sync 	0;
	@%p97 bra 	$L__BB0_150;
	setp.eq.s32 	%p98, %r103, 0;
	@%p98 bra 	$L__BB0_148;
	ld.shared.u32 	%r118, [%r3];
	ld.shared.u32 	%r119, [%r36];
	setp.ge.s32 	%p99, %r118, %r119;
	@%p99 bra 	$L__BB0_150;
	st.shared.u32 	[%r3], %r119;
	st.shared.u32 	[%r36], %r118;
	bra.uni 	$L__BB0_150;
$L__BB0_148:
	ld.shared.u32 	%r120, [%r3];
	ld.shared.u32 	%r121, [%r36];
	setp.le.s32 	%p100, %r120, %r121;
	@%p100 bra 	$L__BB0_150;
	st.shared.u32 	[%r3], %r121;
	st.shared.u32 	[%r36], %r120;
$L__BB0_150:
	setp.ge.u32 	%p101, %r1, %r20;
	bar.sync 	0;
	@%p101 bra 	$L__BB0_156;
	setp.eq.s32 	%p102, %r103, 0;
	@%p102 bra 	$L__BB0_154;
	ld.shared.u32 	%r122, [%r3];
	ld.shared.u32 	%r123, [%r21];
	setp.ge.s32 	%p103, %r122, %r123;
	@%p103 bra 	$L__BB0_156;
	st.shared.u32 	[%r3], %r123;
	st.shared.u32 	[%r21], %r122;
	bra.uni 	$L__BB0_156;
$L__BB0_154:
	ld.shared.u32 	%r124, [%r3];
	ld.shared.u32 	%r125, [%r21];
	setp.le.s32 	%p104, %r124, %r125;
	@%p104 bra 	$L__BB0_156;
	st.shared.u32 	[%r3], %r125;
	st.shared.u32 	[%r21], %r124;
$L__BB0_156:
	setp.ge.u32 	%p105, %r1, %r9;
	bar.sync 	0;
	@%p105 bra 	$L__BB0_162;
	setp.eq.s32 	%p106, %r103, 0;
	@%p106 bra 	$L__BB0_160;
	ld.shared.u32 	%r126, [%r3];
	ld.shared.u32 	%r127, [%r10];
	setp.ge.s32 	%p107, %r126, %r127;
	@%p107 bra 	$L__BB0_162;
	st.shared.u32 	[%r3], %r127;
	st.shared.u32 	[%r10], %r126;
	bra.uni 	$L__BB0_162;
$L__BB0_160:
	ld.shared.u32 	%r128, [%r3];
	ld.shared.u32 	%r129, [%r10];
	setp.le.s32 	%p108, %r128, %r129;
	@%p108 bra 	$L__BB0_162;
	st.shared.u32 	[%r3], %r129;
	st.shared.u32 	[%r10], %r128;
$L__BB0_162:
	setp.ge.u32 	%p109, %r1, %r4;
	bar.sync 	0;
	@%p109 bra 	$L__BB0_168;
	setp.eq.s32 	%p110, %r103, 0;
	@%p110 bra 	$L__BB0_166;
	ld.shared.u32 	%r130, [%r3];
	ld.shared.u32 	%r131, [%r5];
	setp.ge.s32 	%p111, %r130, %r131;
	@%p111 bra 	$L__BB0_168;
	st.shared.u32 	[%r3], %r131;
	st.shared.u32 	[%r5], %r130;
	bra.uni 	$L__BB0_168;
$L__BB0_166:
	ld.shared.u32 	%r132, [%r3];
	ld.shared.u32 	%r133, [%r5];
	setp.le.s32 	%p112, %r132, %r133;
	@%p112 bra 	$L__BB0_168;
	st.shared.u32 	[%r3], %r133;
	st.shared.u32 	[%r5], %r132;
$L__BB0_168:
	bar.sync 	0;
	and.b32  	%r134, %r1, 256;
	xor.b32  	%r135, %r1, 128;
	setp.ge.u32 	%p113, %r1, %r135;
	xor.b32  	%r253, %r230, 512;
	add.s32 	%r136, %r231, %r253;
	@%p113 bra 	$L__BB0_174;
	setp.eq.s32 	%p114, %r134, 0;
	@%p114 bra 	$L__BB0_172;
	ld.shared.u32 	%r137, [%r3];
	ld.shared.u32 	%r138, [%r136];
	setp.ge.s32 	%p115, %r137, %r138;
	@%p115 bra 	$L__BB0_174;
	st.shared.u32 	[%r3], %r138;
	st.shared.u32 	[%r136], %r137;
	bra.uni 	$L__BB0_174;
$L__BB0_172:
	ld.shared.u32 	%r139, [%r3];
	ld.shared.u32 	%r140, [%r136];
	setp.le.s32 	%p116, %r139, %r140;
	@%p116 bra 	$L__BB0_174;
	st.shared.u32 	[%r3], %r140;
	st.shared.u32 	[%r136], %r139;
$L__BB0_174:
	setp.ge.u32 	%p117, %r1, %r104;
	bar.sync 	0;
	@%p117 bra 	$L__BB0_180;
	setp.eq.s32 	%p118, %r134, 0;
	@%p118 bra 	$L__BB0_178;
	ld.shared.u32 	%r141, [%r3];
	ld.shared.u32 	%r142, [%r105];
	setp.ge.s32 	%p119, %r141, %r142;
	@%p119 bra 	$L__BB0_180;
	st.shared.u32 	[%r3], %r142;
	st.shared.u32 	[%r105], %r141;
	bra.uni 	$L__BB0_180;
$L__BB0_178:
	ld.shared.u32 	%r143, [%r3];
	ld.shared.u32 	%r144, [%r105];
	setp.le.s32 	%p120, %r143, %r144;
	@%p120 bra 	$L__BB0_180;
	st.shared.u32 	[%r3], %r144;
	st.shared.u32 	[%r105], %r143;
$L__BB0_180:
	setp.ge.u32 	%p121, %r1, %r77;
	bar.sync 	0;
	@%p121 bra 	$L__BB0_186;
	setp.eq.s32 	%p122, %r134, 0;
	@%p122 bra 	$L__BB0_184;
	ld.shared.u32 	%r145, [%r3];
	ld.shared.u32 	%r146, [%r78];
	setp.ge.s32 	%p123, %r145, %r146;
	@%p123 bra 	$L__BB0_186;
	st.shared.u32 	[%r3], %r146;
	st.shared.u32 	[%r78], %r145;
	bra.uni 	$L__BB0_186;
$L__BB0_184:
	ld.shared.u32 	%r147, [%r3];
	ld.shared.u32 	%r148, [%r78];
	setp.le.s32 	%p124, %r147, %r148;
	@%p124 bra 	$L__BB0_186;
	st.shared.u32 	[%r3], %r148;
	st.shared.u32 	[%r78], %r147;
$L__BB0_186:
	setp.ge.u32 	%p125, %r1, %r54;
	bar.sync 	0;
	@%p125 bra 	$L__BB0_192;
	setp.eq.s32 	%p126, %r134, 0;
	@%p126 bra 	$L__BB0_190;
	ld.shared.u32 	%r149, [%r3];
	ld.shared.u32 	%r150, [%r55];
	setp.ge.s32 	%p127, %r149, %r150;
	@%p127 bra 	$L__BB0_192;
	st.shared.u32 	[%r3], %r150;
	st.shared.u32 	[%r55], %r149;
	bra.uni 	$L__BB0_192;
$L__BB0_190:
	ld.shared.u32 	%r151, [%r3];
	ld.shared.u32 	%r152, [%r55];
	setp.le.s32 	%p128, %r151, %r152;
	@%p128 bra 	$L__BB0_192;
	st.shared.u32 	[%r3], %r152;
	st.shared.u32 	[%r55], %r151;
$L__BB0_192:
	setp.ge.u32 	%p129, %r1, %r35;
	bar.sync 	0;
	@%p129 bra 	$L__BB0_198;
	setp.eq.s32 	%p130, %r134, 0;
	@%p130 bra 	$L__BB0_196;
	ld.shared.u32 	%r153, [%r3];
	ld.shared.u32 	%r154, [%r36];
	setp.ge.s32 	%p131, %r153, %r154;
	@%p131 bra 	$L__BB0_198;
	st.shared.u32 	[%r3], %r154;
	st.shared.u32 	[%r36], %r153;
	bra.uni 	$L__BB0_198;
$L__BB0_196:
	ld.shared.u32 	%r155, [%r3];
	ld.shared.u32 	%r156, [%r36];
	setp.le.s32 	%p132, %r155, %r156;
	@%p132 bra 	$L__BB0_198;
	st.shared.u32 	[%r3], %r156;
	st.shared.u32 	[%r36], %r155;
$L__BB0_198:
	setp.ge.u32 	%p133, %r1, %r20;
	bar.sync 	0;
	@%p133 bra 	$L__BB0_204;
	setp.eq.s32 	%p134, %r134, 0;
	@%p134 bra 	$L__BB0_202;
	ld.shared.u32 	%r157, [%r3];
	ld.shared.u32 	%r158, [%r21];
	setp.ge.s32 	%p135, %r157, %r158;
	@%p135 bra 	$L__BB0_204;
	st.shared.u32 	[%r3], %r158;
	st.shared.u32 	[%r21], %r157;
	bra.uni 	$L__BB0_204;
$L__BB0_202:
	ld.shared.u32 	%r159, [%r3];
	ld.shared.u32 	%r160, [%r21];
	setp.le.s32 	%p136, %r159, %r160;
	@%p136 bra 	$L__BB0_204;
	st.shared.u32 	[%r3], %r160;
	st.shared.u32 	[%r21], %r159;
$L__BB0_204:
	setp.ge.u32 	%p137, %r1, %r9;
	bar.sync 	0;
	@%p137 bra 	$L__BB0_210;
	setp.eq.s32 	%p138, %r134, 0;
	@%p138 bra 	$L__BB0_208;
	ld.shared.u32 	%r161, [%r3];
	ld.shared.u32 	%r162, [%r10];
	setp.ge.s32 	%p139, %r161, %r162;
	@%p139 bra 	$L__BB0_210;
	st.shared.u32 	[%r3], %r162;
	st.shared.u32 	[%r10], %r161;
	bra.uni 	$L__BB0_210;
$L__BB0_208:
	ld.shared.u32 	%r163, [%r3];
	ld.shared.u32 	%r164, [%r10];
	setp.le.s32 	%p140, %r163, %r164;
	@%p140 bra 	$L__BB0_210;
	st.shared.u32 	[%r3], %r164;
	st.shared.u32 	[%r10], %r163;
$L__BB0_210:
	setp.ge.u32 	%p141, %r1, %r4;
	bar.sync 	0;
	@%p141 bra 	$L__BB0_216;
	setp.eq.s32 	%p142, %r134, 0;
	@%p142 bra 	$L__BB0_214;
	ld.shared.u32 	%r165, [%r3];
	ld.shared.u32 	%r166, [%r5];
	setp.ge.s32 	%p143, %r165, %r166;
	@%p143 bra 	$L__BB0_216;
	st.shared.u32 	[%r3], %r166;
	st.shared.u32 	[%r5], %r165;
	bra.uni 	$L__BB0_216;
$L__BB0_214:
	ld.shared.u32 	%r167, [%r3];
	ld.shared.u32 	%r168, [%r5];
	setp.le.s32 	%p144, %r167, %r168;
	@%p144 bra 	$L__BB0_216;
	st.shared.u32 	[%r3], %r168;
	st.shared.u32 	[%r5], %r167;
$L__BB0_216:
	bar.sync 	0;
	and.b32  	%r169, %r1, 512;
	xor.b32  	%r170, %r1, 256;
	setp.ge.u32 	%p145, %r1, %r170;
	xor.b32  	%r256, %r230, 1024;
	add.s32 	%r171, %r231, %r256;
	@%p145 bra 	$L__BB0_222;
	setp.eq.s32 	%p146, %r169, 0;
	@%p146 bra 	$L__BB0_220;
	ld.shared.u32 	%r172, [%r3];
	ld.shared.u32 	%r173, [%r171];
	setp.ge.s32 	%p147, %r172, %r173;
	@%p147 bra 	$L__BB0_222;
	st.shared.u32 	[%r3], %r173;
	st.shared.u32 	[%r171], %r172;
	bra.uni 	$L__BB0_222;
$L__BB0_220:
	ld.shared.u32 	%r174, [%r3];
	ld.shared.u32 	%r175, [%r171];
	setp.le.s32 	%p148, %r174, %r175;
	@%p148 bra 	$L__BB0_222;
	st.shared.u32 	[%r3], %r175;
	st.shared.u32 	[%r171], %r174;
$L__BB0_222:
	setp.ge.u32 	%p149, %r1, %r135;
	bar.sync 	0;
	@%p149 bra 	$L__BB0_228;
	setp.eq.s32 	%p150, %r169, 0;
	@%p150 bra 	$L__BB0_226;
	ld.shared.u32 	%r176, [%r3];
	ld.shared.u32 	%r177, [%r136];
	setp.ge.s32 	%p151, %r176, %r177;
	@%p151 bra 	$L__BB0_228;
	st.shared.u32 	[%r3], %r177;
	st.shared.u32 	[%r136], %r176;
	bra.uni 	$L__BB0_228;
$L__BB0_226:
	ld.shared.u32 	%r178, [%r3];
	ld.shared.u32 	%r179, [%r136];
	setp.le.s32 	%p152, %r178, %r179;
	@%p152 bra 	$L__BB0_228;
	st.shared.u32 	[%r3], %r179;
	st.shared.u32 	[%r136], %r178;
$L__BB0_228:
	setp.ge.u32 	%p153, %r1, %r104;
	bar.sync 	0;
	@%p153 bra 	$L__BB0_234;
	setp.eq.s32 	%p154, %r169, 0;
	@%p154 bra 	$L__BB0_232;
	ld.shared.u32 	%r180, [%r3];
	ld.shared.u32 	%r181, [%r105];
	setp.ge.s32 	%p155, %r180, %r181;
	@%p155 bra 	$L__BB0_234;
	st.shared.u32 	[%r3], %r181;
	st.shared.u32 	[%r105], %r180;
	bra.uni 	$L__BB0_234;
$L__BB0_232:
	ld.shared.u32 	%r182, [%r3];
	ld.shared.u32 	%r183, [%r105];
	setp.le.s32 	%p156, %r182, %r183;
	@%p156 bra 	$L__BB0_234;
	st.shared.u32 	[%r3], %r183;
	st.shared.u32 	[%r105], %r182;
$L__BB0_234:
	setp.ge.u32 	%p157, %r1, %r77;
	bar.sync 	0;
	@%p157 bra 	$L__BB0_240;
	setp.eq.s32 	%p158, %r169, 0;
	@%p158 bra 	$L__BB0_238;
	ld.shared.u32 	%r184, [%r3];
	ld.shared.u32 	%r185, [%r78];
	setp.ge.s32 	%p159, %r184, %r185;
	@%p159 bra 	$L__BB0_240;
	st.shared.u32 	[%r3], %r185;
	st.shared.u32 	[%r78], %r184;
	bra.uni 	$L__BB0_240;
$L__BB0_238:
	ld.shared.u32 	%r186, [%r3];
	ld.shared.u32 	%r187, [%r78];
	setp.le.s32 	%p160, %r186, %r187;
	@%p160 bra 	$L__BB0_240;
	st.shared.u32 	[%r3], %r187;
	st.shared.u32 	[%r78], %r186;
$L__BB0_240:
	setp.ge.u32 	%p161, %r1, %r54;
	bar.sync 	0;
	@%p161 bra 	$L__BB0_246;
	setp.eq.s32 	%p162, %r169, 0;
	@%p162 bra 	$L__BB0_244;
	ld.shared.u32 	%r188, [%r3];
	ld.shared.u32 	%r189, [%r55];
	setp.ge.s32 	%p163, %r188, %r189;
	@%p163 bra 	$L__BB0_246;
	st.shared.u32 	[%r3], %r189;
	st.shared.u32 	[%r55], %r188;
	bra.uni 	$L__BB0_246;
$L__BB0_244:
	ld.shared.u32 	%r190, [%r3];
	ld.shared.u32 	%r191, [%r55];
	setp.le.s32 	%p164, %r190, %r191;
	@%p164 bra 	$L__BB0_246;
	st.shared.u32 	[%r3], %r191;
	st.shared.u32 	[%r55], %r190;
$L__BB0_246:
	setp.ge.u32 	%p165, %r1, %r35;
	bar.sync 	0;
	@%p165 bra 	$L__BB0_252;
	setp.eq.s32 	%p166, %r169, 0;
	@%p166 bra 	$L__BB0_250;
	ld.shared.u32 	%r192, [%r3];
	ld.shared.u32 	%r193, [%r36];
	setp.ge.s32 	%p167, %r192, %r193;
	@%p167 bra 	$L__BB0_252;
	st.shared.u32 	[%r3], %r193;
	st.shared.u32 	[%r36], %r192;
	bra.uni 	$L__BB0_252;
$L__BB0_250:
	ld.shared.u32 	%r194, [%r3];
	ld.shared.u32 	%r195, [%r36];
	setp.le.s32 	%p168, %r194, %r195;
	@%p168 bra 	$L__BB0_252;
	st.shared.u32 	[%r3], %r195;
	st.shared.u32 	[%r36], %r194;
$L__BB0_252:
	setp.ge.u32 	%p169, %r1, %r20;
	bar.sync 	0;
	@%p169 bra 	$L__BB0_258;
	setp.eq.s32 	%p170, %r169, 0;
	@%p170 bra 	$L__BB0_256;
	ld.shared.u32 	%r196, [%r3];
	ld.shared.u32 	%r197, [%r21];
	setp.ge.s32 	%p171, %r196, %r197;
	@%p171 bra 	$L__BB0_258;
	st.shared.u32 	[%r3], %r197;
	st.shared.u32 	[%r21], %r196;
	bra.uni 	$L__BB0_258;
$L__BB0_256:
	ld.shared.u32 	%r198, [%r3];
	ld.shared.u32 	%r199, [%r21];
	setp.le.s32 	%p172, %r198, %r199;
	@%p172 bra 	$L__BB0_258;
	st.shared.u32 	[%r3], %r199;
	st.shared.u32 	[%r21], %r198;
$L__BB0_258:
	setp.ge.u32 	%p173, %r1, %r9;
	bar.sync 	0;
	@%p173 bra 	$L__BB0_264;
	setp.eq.s32 	%p174, %r169, 0;
	@%p174 bra 	$L__BB0_262;
	ld.shared.u32 	%r200, [%r3];
	ld.shared.u32 	%r201, [%r10];
	setp.ge.s32 	%p175, %r200, %r201;
	@%p175 bra 	$L__BB0_264;
	st.shared.u32 	[%r3], %r201;
	st.shared.u32 	[%r10], %r200;
	bra.uni 	$L__BB0_264;
$L__BB0_262:
	ld.shared.u32 	%r202, [%r3];
	ld.shared.u32 	%r203, [%r10];
	setp.le.s32 	%p176, %r202, %r203;
	@%p176 bra 	$L__BB0_264;
	st.shared.u32 	[%r3], %r203;
	st.shared.u32 	[%r10], %r202;
$L__BB0_264:
	setp.ge.u32 	%p177, %r1, %r4;
	bar.sync 	0;
	@%p177 bra 	$L__BB0_270;
	setp.eq.s32 	%p178, %r169, 0;
	@%p178 bra 	$L__BB0_268;
	ld.shared.u32 	%r204, [%r3];
	ld.shared.u32 	%r205, [%r5];
	setp.ge.s32 	%p179, %r204, %r205;
	@%p179 bra 	$L__BB0_270;
	st.shared.u32 	[%r3], %r205;
	st.shared.u32 	[%r5], %r204;
	bra.uni 	$L__BB0_270;
$L__BB0_268:
	ld.shared.u32 	%r206, [%r3];
	ld.shared.u32 	%r207, [%r5];
	setp.le.s32 	%p180, %r206, %r207;
	@%p180 bra 	$L__BB0_270;
	st.shared.u32 	[%r3], %r207;
	st.shared.u32 	[%r5], %r206;
$L__BB0_270:
	bar.sync 	0;
	xor.b32  	%r208, %r1, 512;
	setp.ge.u32 	%p181, %r1, %r208;
	@%p181 bra 	$L__BB0_273;
	ld.shared.u32 	%r209, [%r3];
	shl.b32 	%r258, %r208, 2;
	add.s32 	%r210, %r231, %r258;
	ld.shared.u32 	%r211, [%r210];
	setp.le.s32 	%p182, %r209, %r211;
	@%p182 bra 	$L__BB0_273;
	st.shared.u32 	[%r3], %r211;
	st.shared.u32 	[%r210], %r209;
$L__BB0_273:
	setp.ge.u32 	%p183, %r1, %r170;
	bar.sync 	0;
	@%p183 bra 	$L__BB0_276;
	ld.shared.u32 	%r212, [%r3];
	ld.shared.u32 	%r213, [%r171];
	setp.le.s32 	%p184, %r212, %r213;
	@%p184 bra 	$L__BB0_276;
	st.shared.u32 	[%r3], %r213;
	st.shared.u32 	[%r171], %r212;
$L__BB0_276:
	setp.ge.u32 	%p185, %r1, %r135;
	bar.sync 	0;
	@%p185 bra 	$L__BB0_279;
	ld.shared.u32 	%r214, [%r3];
	ld.shared.u32 	%r215, [%r136];
	setp.le.s32 	%p186, %r214, %r215;
	@%p186 bra 	$L__BB0_279;
	st.shared.u32 	[%r3], %r215;
	st.shared.u32 	[%r136], %r214;
$L__BB0_279:
	setp.ge.u32 	%p187, %r1, %r104;
	bar.sync 	0;
	@%p187 bra 	$L__BB0_282;
	ld.shared.u32 	%r216, [%r3];
	ld.shared.u32 	%r217, [%r105];
	setp.le.s32 	%p188, %r216, %r217;
	@%p188 bra 	$L__BB0_282;
	st.shared.u32 	[%r3], %r217;
	st.shared.u32 	[%r105], %r216;
$L__BB0_282:
	setp.ge.u32 	%p189, %r1, %r77;
	bar.sync 	0;
	@%p189 bra 	$L__BB0_285;
	ld.shared.u32 	%r218, [%r3];
	ld.shared.u32 	%r219, [%r78];
	setp.le.s32 	%p190, %r218, %r219;
	@%p190 bra 	$L__BB0_285;
	st.shared.u32 	[%r3], %r219;
	st.shared.u32 	[%r78], %r218;
$L__BB0_285:
	setp.ge.u32 	%p191, %r1, %r54;
	bar.sync 	0;
	@%p191 bra 	$L__BB0_288;
	ld.shared.u32 	%r220, [%r3];
	ld.shared.u32 	%r221, [%r55];
	setp.le.s32 	%p192, %r220, %r221;
	@%p192 bra 	$L__BB0_288;
	st.shared.u32 	[%r3], %r221;
	st.shared.u32 	[%r55], %r220;
$L__BB0_288:
	setp.ge.u32 	%p193, %r1, %r35;
	bar.sync 	0;
	@%p193 bra 	$L__BB0_291;
	ld.shared.u32 	%r222, [%r3];
	ld.shared.u32 	%r223, [%r36];
	setp.le.s32 	%p194, %r222, %r223;
	@%p194 bra 	$L__BB0_291;
	st.shared.u32 	[%r3], %r223;
	st.shared.u32 	[%r36], %r222;
$L__BB0_291:
	setp.ge.u32 	%p195, %r1, %r20;
	bar.sync 	0;
	@%p195 bra 	$L__BB0_294;
	ld.shared.u32 	%r224, [%r3];
	ld.shared.u32 	%r225, [%r21];
	setp.le.s32 	%p196, %r224, %r225;
	@%p196 bra 	$L__BB0_294;
	st.shared.u32 	[%r3], %r225;
	st.shared.u32 	[%r21], %r224;
$L__BB0_294:
	setp.ge.u32 	%p197, %r1, %r9;
	bar.sync 	0;
	@%p197 bra 	$L__BB0_297;
	ld.shared.u32 	%r226, [%r3];
	ld.shared.u32 	%r227, [%r10];
	setp.le.s32 	%p198, %r226, %r227;
	@%p198 bra 	$L__BB0_297;
	st.shared.u32 	[%r3], %r227;
	st.shared.u32 	[%r10], %r226;
$L__BB0_297:
	setp.ge.u32 	%p199, %r1, %r4;
	bar.sync 	0;
	@%p199 bra 	$L__BB0_300;
	ld.shared.u32 	%r228, [%r3];
	ld.shared.u32 	%r229, [%r5];
	setp.le.s32 	%p200, %r228, %r229;
	@%p200 bra 	$L__BB0_300;
	st.shared.u32 	[%r3], %r229;
	st.shared.u32 	[%r5], %r228;
$L__BB0_300:
	bar.sync 	0;
	ld.shared.u32 	%r260, [%r3];
	st.global.u32 	[%rd1], %r260;
	ret;

}


// ===== COMPILED SASS (sm_100) =====

	.target	sm_100

	.elftype	@"ET_EXEC"


//--------------------- .note.nv.tkinfo           --------------------------
	.section	.note.nv.tkinfo,"",@"SHT_NOTE"
	.sectionflags	@"SHF_NOTE_NV_TKINFO"
	.tkinfo
        /*0018*/ 	.word	0x00000002
        /*0030*/ 	.string	""
        /*0030*/ 	.string	"ptxas"
        /*0030*/ 	.string	"Cuda compilation tools, release 13.0, V13.0.88"
        /*0030*/ 	.string	"Build cuda_13.0.r13.0/compiler.36424714_0"
        /*0030*/ 	.string	"-arch sm_100 -m 64 "



//--------------------- .note.nv.cuinfo           --------------------------
	.section	.note.nv.cuinfo,"",@"SHT_NOTE"
	.sectionflags	@"SHF_NOTE_NV_CUINFO"
        /*0018*/ 	.short	0x0002
        /*001a*/ 	.short	0x0064
        /*001c*/ 	.short	0x0082
	.zero		2


//--------------------- .nv.info                  --------------------------
	.section	.nv.info,"",@"SHT_CUDA_INFO"
	.align	4


	//----- nvinfo : EIATTR_REGCOUNT
	.align		4
        /*0000*/ 	.byte	0x04, 0x2f
        /*0002*/ 	.short	(.L_1 - .L_0)
	.align		4
.L_0:
        /*0004*/ 	.word	index@(_Z11BitonicSortPi)
        /*0008*/ 	.word	0x00000019


	//----- nvinfo : EIATTR_FRAME_SIZE
	.align		4
.L_1:
        /*000c*/ 	.byte	0x04, 0x11
        /*000e*/ 	.short	(.L_3 - .L_2)
	.align		4
.L_2:
        /*0010*/ 	.word	index@(_Z11BitonicSortPi)
        /*0014*/ 	.word	0x00000000


	//----- nvinfo : EIATTR_MIN_STACK_SIZE
	.align		4
.L_3:
        /*0018*/ 	.byte	0x04, 0x12
        /*001a*/ 	.short	(.L_5 - .L_4)
	.align		4
.L_4:
        /*001c*/ 	.word	index@(_Z11BitonicSortPi)
        /*0020*/ 	.word	0x00000000
.L_5:


//--------------------- .nv.compat                --------------------------
	.section	.nv.compat,"",@"SHT_CUDA_COMPAT_INFO"
	.align	4
        /*0000*/ 	.byte	0x02, 0x09, 0x00, 0x00, 0x02, 0x02, 0x01, 0x00, 0x02, 0x05, 0x05, 0x00, 0x03, 0x07, 0x01, 0x01
        /*0010*/ 	.byte	0x02, 0x03, 0x00, 0x00, 0x02, 0x06, 0x01, 0x00, 0x04, 0x0b, 0x08, 0x00, 0x09, 0x00, 0x00, 0x00
        /*0020*/ 	.byte	0x00, 0x00, 0x00, 0x00


//--------------------- .nv.info._Z11BitonicSortPi --------------------------
	.section	.nv.info._Z11BitonicSortPi,"",@"SHT_CUDA_INFO"
	.sectionflags	@""
	.align	4


	//----- nvinfo : EIATTR_CUDA_API_VERSION
	.align		4
        /*0000*/ 	.byte	0x04, 0x37
        /*0002*/ 	.short	(.L_7 - .L_6)
.L_6:
        /*0004*/ 	.word	0x00000082


	//----- nvinfo : EIATTR_KPARAM_INFO
	.align		4
.L_7:
        /*0008*/ 	.byte	0x04, 0x17
        /*000a*/ 	.short	(.L_9 - .L_8)
.L_8:
        /*000c*/ 	.word	0x00000000
        /*0010*/ 	.short	0x0000
        /*0012*/ 	.short	0x0000
        /*0014*/ 	.byte	0x00, 0xf5, 0x21, 0x00


	//----- nvinfo : EIATTR_SPARSE_MMA_MASK
	.align		4
.L_9:
        /*0018*/ 	.byte	0x03, 0x50
        /*001a*/ 	.short	0x0000


	//----- nvinfo : EIATTR_MAXREG_COUNT
	.align		4
        /*001c*/ 	.byte	0x03, 0x1b
        /*001e*/ 	.short	0x00ff


	//----- nvinfo : EIATTR_NUM_BARRIERS
	.align		4
        /*0020*/ 	.byte	0x02, 0x4c
        /*0022*/ 	.byte	0x01
	.zero		1


	//----- nvinfo : EIATTR_MERCURY_ISA_VERSION
	.align		4
        /*0024*/ 	.byte	0x03, 0x5f
        /*0026*/ 	.short	0x0101


	//----- nvinfo : EIATTR_VRC_CTA_INIT_COUNT
	.align		4
        /*0028*/ 	.byte	0x02, 0x4a
	.zero		1
	.zero		1


	//----- nvinfo : EIATTR_EXIT_INSTR_OFFSETS
	.align		4
        /*002c*/ 	.byte	0x04, 0x1c
        /*002e*/ 	.short	(.L_11 - .L_10)


	//   ....[0]....
.L_10:
        /*0030*/ 	.word	0x00003be0


	//----- nvinfo : EIATTR_CRS_STACK_SIZE
	.align		4
.L_11:
        /*0034*/ 	.byte	0x04, 0x1e
        /*0036*/ 	.short	(.L_13 - .L_12)
.L_12:
        /*0038*/ 	.word	0x00000000


	//----- nvinfo : EIATTR_CBANK_PARAM_SIZE
	.align		4
.L_13:
        /*003c*/ 	.byte	0x03, 0x19
        /*003e*/ 	.short	0x0008


	//----- nvinfo : EIATTR_PARAM_CBANK
	.align		4
        /*0040*/ 	.byte	0x04, 0x0a
        /*0042*/ 	.short	(.L_15 - .L_14)
	.align		4
.L_14:
        /*0044*/ 	.word	index@(.nv.constant0._Z11BitonicSortPi)
        /*0048*/ 	.short	0x0380
        /*004a*/ 	.short	0x0008


	//----- nvinfo : EIATTR_SW_WAR
	.align		4
.L_15:
        /*004c*/ 	.byte	0x04, 0x36
        /*004e*/ 	.short	(.L_17 - .L_16)
.L_16:
        /*0050*/ 	.word	0x00000008
.L_17:


//--------------------- .nv.callgraph             --------------------------
	.section	.nv.callgraph,"",@"SHT_CUDA_CALLGRAPH"
	.align	4
	.sectionentsize	8
	.align		4
        /*0000*/ 	.word	0x00000000
	.align		4
        /*0004*/ 	.word	0xffffffff
	.align		4
        /*0008*/ 	.word	0x00000000
	.align		4
        /*000c*/ 	.word	0xfffffffe
	.align		4
        /*0010*/ 	.word	0x00000000
	.align		4
        /*0014*/ 	.word	0xfffffffd
	.align		4
        /*0018*/ 	.word	0x00000000
	.align		4
        /*001c*/ 	.word	0xfffffffc


//--------------------- .text._Z11BitonicSortPi   --------------------------
	.section	.text._Z11BitonicSortPi,"ax",@progbits
	.align	128
        .global         _Z11BitonicSortPi
        .type           _Z11BitonicSortPi,@function
        .size           _Z11BitonicSortPi,(.L_x_156 - _Z11BitonicSortPi)
        .other          _Z11BitonicSortPi,@"STO_CUDA_ENTRY STV_DEFAULT"
_Z11BitonicSortPi:
.text._Z11BitonicSortPi:
[----:B------:R-:W-:Y:S01]  /*0000*/  LDC R1, c[0x0][0x37c] ;  /* 0x0000df00ff017b82 */ /* 0x000fe20000000800 */
[----:B------:R-:W0:Y:S07]  /*0010*/  S2R R0, SR_TID.X ;  /* 0x0000000000007919 */ /* 0x000e2e0000002100 */
[----:B------:R-:W0:Y:S01]  /*0020*/  LDC.64 R2, c[0x0][0x380] ;  /* 0x0000e000ff027b82 */ /* 0x000e220000000a00 */
[----:B------:R-:W1:Y:S01]  /*0030*/  LDCU.64 UR6, c[0x0][0x358] ;  /* 0x00006b00ff0677ac */ /* 0x000e620008000a00 */
[----:B0-----:R-:W-:-:S05]  /*0040*/  IMAD.WIDE.U32 R2, R0, 0x4, R2 ;  /* 0x0000000400027825 */ /* 0x001fca00078e0002 */
[----:B-1----:R-:W2:Y:S01]  /*0050*/  LDG.E R6, desc[UR6][R2.64] ;  /* 0x0000000602067981 */ /* 0x002ea2000c1e1900 */
[----:B------:R-:W0:Y:S01]  /*0060*/  S2UR UR5, SR_CgaCtaId ;  /* 0x00000000000579c3 */ /* 0x000e220000008800 */
[----:B------:R-:W-:Y:S01]  /*0070*/  UMOV UR4, 0x400 ;  /* 0x0000040000047882 */ /* 0x000fe20000000000 */
[C---:B------:R-:W-:Y:S01]  /*0080*/  IMAD.SHL.U32 R4, R0.reuse, 0x4, RZ ;  /* 0x0000000400047824 */ /* 0x040fe200078e00ff */
[C---:B------:R-:W-:Y:S01]  /*0090*/  LOP3.LUT R5, R0.reuse, 0x1, RZ, 0x3c, !PT ;  /* 0x0000000100057812 */ /* 0x040fe200078e3cff */
[----:B------:R-:W-:Y:S03]  /*00a0*/  BSSY.RECONVERGENT B0, `(.L_x_0) ;  /* 0x0000012000007945 */ /* 0x000fe60003800200 */
[----:B------:R-:W-:Y:S02]  /*00b0*/  ISETP.GE.U32.AND P0, PT, R0, R5, PT ;  /* 0x000000050000720c */ /* 0x000fe40003f06070 */
[----:B------:R-:W-:Y:S01]  /*00c0*/  LOP3.LUT R5, R4, 0x4, RZ, 0x3c, !PT ;  /* 0x0000000404057812 */ /* 0x000fe200078e3cff */
[----:B0-----:R-:W-:-:S09]  /*00d0*/  ULEA UR4, UR5, UR4, 0x18 ;  /* 0x0000000405047291 */ /* 0x001fd2000f8ec0ff */
[----:B--2---:R0:W-:Y:S01]  /*00e0*/  STS [R4+UR4], R6 ;  /* 0x0000000604007988 */ /* 0x0041e20008000804 */
[----:B------:R-:W-:Y:S05]  /*00f0*/  @P0 BRA `(.L_x_1) ;  /* 0x0000000000300947 */ /* 0x000fea0003800000 */
[----:B------:R-:W-:-:S13]  /*0100*/  LOP3.LUT P1, RZ, R0, 0x2, RZ, 0xc0, !PT ;  /* 0x0000000200ff7812 */ /* 0x000fda000782c0ff */
[----:B------:R-:W-:Y:S05]  /*0110*/  @P1 BRA `(.L_x_2) ;  /* 0x0000000000181947 */ /* 0x000fea0003800000 */
[----:B------:R-:W1:Y:S02]  /*0120*/  LDS R7, [R5+UR4] ;  /* 0x0000000405077984 */ /* 0x000e640008000800 */
[----:B-1----:R-:W-:-:S13]  /*0130*/  ISETP.GT.AND P1, PT, R6, R7, PT ;  /* 0x000000070600720c */ /* 0x002fda0003f24270 */
[----:B------:R-:W-:Y:S05]  /*0140*/  @!P1 BRA `(.L_x_1) ;  /* 0x00000000001c9947 */ /* 0x000fea0003800000 */
[----:B------:R1:W-:Y:S04]  /*0150*/  STS [R4+UR4], R7 ;  /* 0x0000000704007988 */ /* 0x0003e80008000804 */
[----:B------:R1:W-:Y:S01]  /*0160*/  STS [R5+UR4], R6 ;  /* 0x0000000605007988 */ /* 0x0003e20008000804 */
[----:B------:R-:W-:Y:S05]  /*0170*/  BRA `(.L_x_1) ;  /* 0x0000000000107947 */ /* 0x000fea0003800000 */
.L_x_2:
[----:B------:R-:W1:Y:S02]  /*0180*/  LDS R7, [R5+UR4] ;  /* 0x0000000405077984 */ /* 0x000e640008000800 */
[----:B-1----:R-:W-:-:S13]  /*0190*/  ISETP.GE.AND P1, PT, R6, R7, PT ;  /* 0x000000070600720c */ /* 0x002fda0003f26270 */
[----:B------:R2:W-:Y:S04]  /*01a0*/  @!P1 STS [R4+UR4], R7 ;  /* 0x0000000704009988 */ /* 0x0005e80008000804 */
[----:B------:R2:W-:Y:S02]  /*01b0*/  @!P1 STS [R5+UR4], R6 ;  /* 0x0000000605009988 */ /* 0x0005e40008000804 */
.L_x_1:
[----:B------:R-:W-:Y:S05]  /*01c0*/  BSYNC.RECONVERGENT B0 ;  /* 0x0000000000007941 */ /* 0x000fea0003800200 */
.L_x_0:
[C---:B-12---:R-:W-:Y:S01]  /*01d0*/  LOP3.LUT R7, R0.reuse, 0x2, RZ, 0x3c, !PT ;  /* 0x0000000200077812 */ /* 0x046fe200078e3cff */
[----:B------:R-:W-:Y:S01]  /*01e0*/  BAR.SYNC.DEFER_BLOCKING 0x0 ;  /* 0x0000000000007b1d */ /* 0x000fe20000010000 */
[C---:B------:R-:W-:Y:S02]  /*01f0*/  LOP3.LUT R9, R0.reuse, 0x4, RZ, 0xc0, !PT ;  /* 0x0000000400097812 */ /* 0x040fe400078ec0ff */
[----:B------:R-:W-:Y:S02]  /*0200*/  ISETP.GE.U32.AND P1, PT, R0, R7, PT ;  /* 0x000000070000720c */ /* 0x000fe40003f26070 */
[----:B0-----:R-:W-:Y:S01]  /*0210*/  LOP3.LUT R6, R4, 0x8, RZ, 0x3c, !PT ;  /* 0x0000000804067812 */ /* 0x001fe200078e3cff */
[----:B------:R-:W-:Y:S10]  /*0220*/  BSSY.RECONVERGENT B0, `(.L_x_3) ;  /* 0x0000010000007945 */ /* 0x000ff40003800200 */
[----:B------:R-:W-:Y:S05]  /*0230*/  @P1 BRA `(.L_x_4) ;  /* 0x0000000000381947 */ /* 0x000fea0003800000 */
[----:B------:R-:W-:-:S13]  /*0240*/  ISETP.NE.AND P2, PT, R9, RZ, PT ;  /* 0x000000ff0900720c */ /* 0x000fda0003f45270 */
[----:B------:R-:W-:Y:S05]  /*0250*/  @!P2 BRA `(.L_x_5) ;  /* 0x00000000001ca947 */ /* 0x000fea0003800000 */
[----:B------:R-:W-:Y:S04]  /*0260*/  LDS R7, [R4+UR4] ;  /* 0x0000000404077984 */ /* 0x000fe80008000800 */
[----:B------:R-:W0:Y:S02]  /*0270*/  LDS R8, [R6+UR4] ;  /* 0x0000000406087984 */ /* 0x000e240008000800 */
[----:B0-----:R-:W-:-:S13]  /*0280*/  ISETP.GE.AND P2, PT, R7, R8, PT ;  /* 0x000000080700720c */ /* 0x001fda0003f46270 */
[----:B------:R-:W-:Y:S05]  /*0290*/  @P2 BRA `(.L_x_4) ;  /* 0x0000000000202947 */ /* 0x000fea0003800000 */
[----:B------:R1:W-:Y:S04]  /*02a0*/  STS [R4+UR4], R8 ;  /* 0x0000000804007988 */ /* 0x0003e80008000804 */
[----:B------:R1:W-:Y:S01]  /*02b0*/  STS [R6+UR4], R7 ;  /* 0x0000000706007988 */ /* 0x0003e20008000804 */
[----:B------:R-:W-:Y:S05]  /*02c0*/  BRA `(.L_x_4) ;  /* 0x0000000000147947 */ /* 0x000fea0003800000 */
.L_x_5:
[----:B------:R-:W-:Y:S04]  /*02d0*/  LDS R7, [R4+UR4] ;  /* 0x0000000404077984 */ /* 0x000fe80008000800 */
[----:B------:R-:W0:Y:S02]  /*02e0*/  LDS R8, [R6+UR4] ;  /* 0x0000000406087984 */ /* 0x000e240008000800 */
[----:B0-----:R-:W-:-:S13]  /*02f0*/  ISETP.GT.AND P2, PT, R7, R8, PT ;  /* 0x000000080700720c */ /* 0x001fda0003f44270 */
[----:B------:R0:W-:Y:S04]  /*0300*/  @P2 STS [R4+UR4], R8 ;  /* 0x0000000804002988 */ /* 0x0001e80008000804 */
[----:B------:R0:W-:Y:S02]  /*0310*/  @P2 STS [R6+UR4], R7 ;  /* 0x0000000706002988 */ /* 0x0001e40008000804 */
.L_x_4:
[----:B------:R-:W-:Y:S05]  /*0320*/  BSYNC.RECONVERGENT B0 ;  /* 0x0000000000007941 */ /* 0x000fea0003800200 */
.L_x_3:
[----:B------:R-:W-:Y:S06]  /*0330*/  BAR.SYNC.DEFER_BLOCKING 0x0 ;  /* 0x0000000000007b1d */ /* 0x000fec0000010000 */
[----:B------:R-:W-:Y:S04]  /*0340*/  BSSY.RECONVERGENT B0, `(.L_x_6) ;  /* 0x0000010000007945 */ /* 0x000fe80003800200 */
[----:B------:R-:W-:Y:S05]  /*0350*/  @P0 BRA `(.L_x_7) ;  /* 0x0000000000380947 */ /* 0x000fea0003800000 */
[----:B------:R-:W-:-:S13]  /*0360*/  ISETP.NE.AND P2, PT, R9, RZ, PT ;  /* 0x000000ff0900720c */ /* 0x000fda0003f45270 */
[----:B------:R-:W-:Y:S05]  /*0370*/  @!P2 BRA `(.L_x_8) ;  /* 0x00000000001ca947 */ /* 0x000fea0003800000 */
[----:B01----:R-:W-:Y:S04]  /*0380*/  LDS R8, [R4+UR4] ;  /* 0x0000000404087984 */ /* 0x003fe80008000800 */
[----:B------:R-:W0:Y:S02]  /*0390*/  LDS R7, [R5+UR4] ;  /* 0x0000000405077984 */ /* 0x000e240008000800 */
[----:B0-----:R-:W-:-:S13]  /*03a0*/  ISETP.GE.AND P2, PT, R8, R7, PT ;  /* 0x000000070800720c */ /* 0x001fda0003f46270 */
[----:B------:R-:W-:Y:S05]  /*03b0*/  @P2 BRA `(.L_x_7) ;  /* 0x0000000000202947 */ /* 0x000fea0003800000 */
[----:B------:R3:W-:Y:S04]  /*03c0*/  STS [R4+UR4], R7 ;  /* 0x0000000704007988 */ /* 0x0007e80008000804 */
[----:B------:R3:W-:Y:S01]  /*03d0*/  STS [R5+UR4], R8 ;  /* 0x0000000805007988 */ /* 0x0007e20008000804 */
[----:B------:R-:W-:Y:S05]  /*03e0*/  BRA `(.L_x_7) ;  /* 0x0000000000147947 */ /* 0x000fea0003800000 */
.L_x_8:
[----:B01----:R-:W-:Y:S04]  /*03f0*/  LDS R8, [R4+UR4] ;  /* 0x0000000404087984 */ /* 0x003fe80008000800 */
[----:B------:R-:W0:Y:S02]  /*0400*/  LDS R7, [R5+UR4] ;  /* 0x0000000405077984 */ /* 0x000e240008000800 */
[----:B0-----:R-:W-:-:S13]  /*0410*/  ISETP.GT.AND P2, PT, R8, R7, PT ;  /* 0x000000070800720c */ /* 0x001fda0003f44270 */
[----:B------:R2:W-:Y:S04]  /*0420*/  @P2 STS [R4+UR4], R7 ;  /* 0x0000000704002988 */ /* 0x0005e80008000804 */
[----:B------:R2:W-:Y:S02]  /*0430*/  @P2 STS [R5+UR4], R8 ;  /* 0x0000000805002988 */ /* 0x0005e40008000804 */
.L_x_7:
[----:B------:R-:W-:Y:S05]  /*0440*/  BSYNC.RECONVERGENT B0 ;  /* 0x0000000000007941 */ /* 0x000fea0003800200 */
.L_x_6:
[C---:B0123--:R-:W-:Y:S01]  /*0450*/  LOP3.LUT R7, R0.reuse, 0x4, RZ, 0x3c, !PT ;  /* 0x0000000400077812 */ /* 0x04ffe200078e3cff */
[----:B------:R-:W-:Y:S01]  /*0460*/  BAR.SYNC.DEFER_BLOCKING 0x0 ;  /* 0x0000000000007b1d */ /* 0x000fe20000010000 */
[C---:B------:R-:W-:Y:S02]  /*0470*/  LOP3.LUT R10, R0.reuse, 0x8, RZ, 0xc0, !PT ;  /* 0x00000008000a7812 */ /* 0x040fe400078ec0ff */
[----:B------:R-:W-:Y:S02]  /*0480*/  ISETP.GE.U32.AND P2, PT, R0, R7, PT ;  /* 0x000000070000720c */ /* 0x000fe40003f46070 */
[----:B------:R-:W-:Y:S01]  /*0490*/  LOP3.LUT R7, R4, 0x10, RZ, 0x3c, !PT ;  /* 0x0000001004077812 */ /* 0x000fe200078e3cff */
        /* <DEDUP_REMOVED lines=11> */
.L_x_11:
[----:B------:R-:W-:Y:S04]  /*0550*/  LDS R8, [R4+UR4] ;  /* 0x0000000404087984 */ /* 0x000fe80008000800 */
[----:B------:R-:W0:Y:S02]  /*0560*/  LDS R9, [R7+UR4] ;  /* 0x0000000407097984 */ /* 0x000e240008000800 */
[----:B0-----:R-:W-:-:S13]  /*0570*/  ISETP.GT.AND P3, PT, R8, R9, PT ;  /* 0x000000090800720c */ /* 0x001fda0003f64270 */
[----:B------:R0:W-:Y:S04]  /*0580*/  @P3 STS [R4+UR4], R9 ;  /* 0x0000000904003988 */ /* 0x0001e80008000804 */
[----:B------:R0:W-:Y:S02]  /*0590*/  @P3 STS [R7+UR4], R8 ;  /* 0x0000000807003988 */ /* 0x0001e40008000804 */
.L_x_10:
[----:B------:R-:W-:Y:S05]  /*05a0*/  BSYNC.RECONVERGENT B0 ;  /* 0x0000000000007941 */ /* 0x000fea0003800200 */
.L_x_9:
        /* <DEDUP_REMOVED lines=12> */
.L_x_14:
[----:B01----:R-:W-:Y:S04]  /*0670*/  LDS R9, [R4+UR4] ;  /* 0x0000000404097984 */ /* 0x003fe80008000800 */
[----:B------:R-:W0:Y:S02]  /*0680*/  LDS R8, [R6+UR4] ;  /* 0x0000000406087984 */ /* 0x000e240008000800 */
[----:B0-----:R-:W-:-:S13]  /*0690*/  ISETP.GT.AND P3, PT, R9, R8, PT ;  /* 0x000000080900720c */ /* 0x001fda0003f64270 */
[----:B------:R3:W-:Y:S04]  /*06a0*/  @P3 STS [R4+UR4], R8 ;  /* 0x0000000804003988 */ /* 0x0007e80008000804 */
[----:B------:R3:W-:Y:S02]  /*06b0*/  @P3 STS [R6+UR4], R9 ;  /* 0x0000000906003988 */ /* 0x0007e40008000804 */
.L_x_13:
[----:B------:R-:W-:Y:S05]  /*06c0*/  BSYNC.RECONVERGENT B0 ;  /* 0x0000000000007941 */ /* 0x000fea0003800200 */
.L_x_12:
[----:B------:R-:W-:Y:S06]  /*06d0*/  BAR.SYNC.DEFER_BLOCKING 0x0 ;  /* 0x0000000000007b1d */ /* 0x000fec0000010000 */
[----:B------:R-:W-:Y:S04]  /*06e0*/  BSSY.RECONVERGENT B0, `(.L_x_15) ;  /* 0x0000010000007945 */ /* 0x000fe80003800200 */
[----:B------:R-:W-:Y:S05]  /*06f0*/  @P0 BRA `(.L_x_16) ;  /* 0x0000000000380947 */ /* 0x000fea0003800000 */
[----:B------:R-:W-:-:S13]  /*0700*/  ISETP.NE.AND P3, PT, R10, RZ, PT ;  /* 0x000000ff0a00720c */ /* 0x000fda0003f65270 */
[----:B------:R-:W-:Y:S05]  /*0710*/  @!P3 BRA `(.L_x_17) ;  /* 0x00000000001cb947 */ /* 0x000fea0003800000 */
[----:B0123--:R-:W-:Y:S04]  /*0720*/  LDS R8, [R4+UR4] ;  /* 0x0000000404087984 */ /* 0x00ffe80008000800 */
[----:B------:R-:W0:Y:S02]  /*0730*/  LDS R9, [R5+UR4] ;  /* 0x0000000405097984 */ /* 0x000e240008000800 */
[----:B0-----:R-:W-:-:S13]  /*0740*/  ISETP.GE.AND P3, PT, R8, R9, PT ;  /* 0x000000090800720c */ /* 0x001fda0003f66270 */
[----:B------:R-:W-:Y:S05]  /*0750*/  @P3 BRA `(.L_x_16) ;  /* 0x0000000000203947 */ /* 0x000fea0003800000 */
[----:B------:R0:W-:Y:S04]  /*0760*/  STS [R4+UR4], R9 ;  /* 0x0000000904007988 */ /* 0x0001e80008000804 */
[----:B------:R0:W-:Y:S01]  /*0770*/  STS [R5+UR4], R8 ;  /* 0x0000000805007988 */ /* 0x0001e20008000804 */
[----:B------:R-:W-:Y:S05]  /*0780*/  BRA `(.L_x_16) ;  /* 0x0000000000147947 */ /* 0x000fea0003800000 */
.L_x_17:
[----:B0123--:R-:W-:Y:S04]  /*0790*/  LDS R8, [R4+UR4] ;  /* 0x0000000404087984 */ /* 0x00ffe80008000800 */
[----:B------:R-:W0:Y:S02]  /*07a0*/  LDS R9, [R5+UR4] ;  /* 0x0000000405097984 */ /* 0x000e240008000800 */
[----:B0-----:R-:W-:-:S13]  /*07b0*/  ISETP.GT.AND P3, PT, R8, R9, PT ;  /* 0x000000090800720c */ /* 0x001fda0003f64270 */
[----:B------:R4:W-:Y:S04]  /*07c0*/  @P3 STS [R4+UR4], R9 ;  /* 0x0000000904003988 */ /* 0x0009e80008000804 */
[----:B------:R4:W-:Y:S02]  /*07d0*/  @P3 STS [R5+UR4], R8 ;  /* 0x0000000805003988 */ /* 0x0009e40008000804 */
.L_x_16:
[----:B------:R-:W-:Y:S05]  /*07e0*/  BSYNC.RECONVERGENT B0 ;  /* 0x0000000000007941 */ /* 0x000fea0003800200 */
.L_x_15:
[C---:B01234-:R-:W-:Y:S01]  /*07f0*/  LOP3.LUT R9, R0.reuse, 0x8, RZ, 0x3c, !PT ;  /* 0x0000000800097812 */ /* 0x05ffe200078e3cff */
        /* <DEDUP_REMOVED lines=15> */
.L_x_20:
[----:B------:R-:W-:Y:S04]  /*08f0*/  LDS R9, [R4+UR4] ;  /* 0x0000000404097984 */ /* 0x000fe80008000800 */
[----:B------:R-:W0:Y:S02]  /*0900*/  LDS R10, [R8+UR4] ;  /* 0x00000004080a7984 */ /* 0x000e240008000800 */
[----:B0-----:R-:W-:-:S13]  /*0910*/  ISETP.GT.AND P4, PT, R9, R10, PT ;  /* 0x0000000a0900720c */ /* 0x001fda0003f84270 */
[----:B------:R0:W-:Y:S04]  /*0920*/  @P4 STS [R4+UR4], R10 ;  /* 0x0000000a04004988 */ /* 0x0001e80008000804 */
[----:B------:R0:W-:Y:S02]  /*0930*/  @P4 STS [R8+UR4], R9 ;  /* 0x0000000908004988 */ /* 0x0001e40008000804 */
.L_x_19:
[----:B------:R-:W-:Y:S05]  /*0940*/  BSYNC.RECONVERGENT B0 ;  /* 0x0000000000007941 */ /* 0x000fea0003800200 */
.L_x_18:
        /* <DEDUP_REMOVED lines=12> */
.L_x_23:
[----:B01----:R-:W-:Y:S04]  /*0a10*/  LDS R10, [R4+UR4] ;  /* 0x00000004040a7984 */ /* 0x003fe80008000800 */
[----:B------:R-:W0:Y:S02]  /*0a20*/  LDS R9, [R7+UR4] ;  /* 0x0000000407097984 */ /* 0x000e240008000800 */
[----:B0-----:R-:W-:-:S13]  /*0a30*/  ISETP.GT.AND P4, PT, R10, R9, PT ;  /* 0x000000090a00720c */ /* 0x001fda0003f84270 */
[----:B------:R2:W-:Y:S04]  /*0a40*/  @P4 STS [R4+UR4], R9 ;  /* 0x0000000904004988 */ /* 0x0005e80008000804 */
[----:B------:R2:W-:Y:S02]  /*0a50*/  @P4 STS [R7+UR4], R10 ;  /* 0x0000000a07004988 */ /* 0x0005e40008000804 */
.L_x_22:
[----:B------:R-:W-:Y:S05]  /*0a60*/  BSYNC.RECONVERGENT B0 ;  /* 0x0000000000007941 */ /* 0x000fea0003800200 */
.L_x_21:
        /* <DEDUP_REMOVED lines=12> */
.L_x_26:
[----:B0123--:R-:W-:Y:S04]  /*0b30*/  LDS R9, [R4+UR4] ;  /* 0x0000000404097984 */ /* 0x00ffe80008000800 */
[----:B------:R-:W0:Y:S02]  /*0b40*/  LDS R10, [R6+UR4] ;  /* 0x00000004060a7984 */ /* 0x000e240008000800 */
[----:B0-----:R-:W-:-:S13]  /*0b50*/  ISETP.GT.AND P4, PT, R9, R10, PT ;  /* 0x0000000a0900720c */ /* 0x001fda0003f84270 */
[----:B------:R0:W-:Y:S04]  /*0b60*/  @P4 STS [R4+UR4], R10 ;  /* 0x0000000a04004988 */ /* 0x0001e80008000804 */
[----:B------:R0:W-:Y:S02]  /*0b70*/  @P4 STS [R6+UR4], R9 ;  /* 0x0000000906004988 */ /* 0x0001e40008000804 */
.L_x_25:
[----:B------:R-:W-:Y:S05]  /*0b80*/  BSYNC.RECONVERGENT B0 ;  /* 0x0000000000007941 */ /* 0x000fea0003800200 */
.L_x_24:
[----:B------:R-:W-:Y:S06]  /*0b90*/  BAR.SYNC.DEFER_BLOCKING 0x0 ;  /* 0x0000000000007b1d */ /* 0x000fec0000010000 */
[----:B------:R-:W-:Y:S04]  /*0ba0*/  BSSY.RECONVERGENT B0, `(.L_x_27) ;  /* 0x0000010000007945 */ /* 0x000fe80003800200 */
[----:B------:R-:W-:Y:S05]  /*0bb0*/  @P0 BRA `(.L_x_28) ;  /* 0x0000000000380947 */ /* 0x000fea0003800000 */
[----:B------:R-:W-:-:S13]  /*0bc0*/  ISETP.NE.AND P4, PT, R11, RZ, PT ;  /* 0x000000ff0b00720c */ /* 0x000fda0003f85270 */
[----:B------:R-:W-:Y:S05]  /*0bd0*/  @!P4 BRA `(.L_x_29) ;  /* 0x00000000001cc947 */ /* 0x000fea0003800000 */
[----:B01234-:R-:W-:Y:S04]  /*0be0*/  LDS R10, [R4+UR4] ;  /* 0x00000004040a7984 */ /* 0x01ffe80008000800 */
[----:B------:R-:W0:Y:S02]  /*0bf0*/  LDS R9, [R5+UR4] ;  /* 0x0000000405097984 */ /* 0x000e240008000800 */
[----:B0-----:R-:W-:-:S13]  /*0c00*/  ISETP.GE.AND P4, PT, R10, R9, PT ;  /* 0x000000090a00720c */ /* 0x001fda0003f86270 */
[----:B------:R-:W-:Y:S05]  /*0c10*/  @P4 BRA `(.L_x_28) ;  /* 0x0000000000204947 */ /* 0x000fea0003800000 */
[----:B------:R0:W-:Y:S04]  /*0c20*/  STS [R4+UR4], R9 ;  /* 0x0000000904007988 */ /* 0x0001e80008000804 */
[----:B------:R0:W-:Y:S01]  /*0c30*/  STS [R5+UR4], R10 ;  /* 0x0000000a05007988 */ /* 0x0001e20008000804 */
[----:B------:R-:W-:Y:S05]  /*0c40*/  BRA `(.L_x_28) ;  /* 0x0000000000147947 */ /* 0x000fea0003800000 */
.L_x_29:
[----:B01234-:R-:W-:Y:S04]  /*0c50*/  LDS R10, [R4+UR4] ;  /* 0x00000004040a7984 */ /* 0x01ffe80008000800 */
[----:B------:R-:W0:Y:S02]  /*0c60*/  LDS R9, [R5+UR4] ;  /* 0x0000000405097984 */ /* 0x000e240008000800 */
[----:B0-----:R-:W-:-:S13]  /*0c70*/  ISETP.GT.AND P4, PT, R10, R9, PT ;  /* 0x000000090a00720c */ /* 0x001fda0003f84270 */
[----:B------:R0:W-:Y:S04]  /*0c80*/  @P4 STS [R4+UR4], R9 ;  /* 0x0000000904004988 */ /* 0x0001e80008000804 */
[----:B------:R0:W-:Y:S02]  /*0c90*/  @P4 STS [R5+UR4], R10 ;  /* 0x0000000a05004988 */ /* 0x0001e40008000804 */
.L_x_28:
[----:B------:R-:W-:Y:S05]  /*0ca0*/  BSYNC.RECONVERGENT B0 ;  /* 0x0000000000007941 */ /* 0x000fea0003800200 */
.L_x_27:
        /* <DEDUP_REMOVED lines=16> */
.L_x_32:
[----:B------:R-:W-:Y:S04]  /*0db0*/  LDS R10, [R4+UR4] ;  /* 0x00000004040a7984 */ /* 0x000fe80008000800 */
[----:B------:R-:W0:Y:S02]  /*0dc0*/  LDS R11, [R9+UR4] ;  /* 0x00000004090b7984 */ /* 0x000e240008000800 */
[----:B0-----:R-:W-:-:S13]  /*0dd0*/  ISETP.GT.AND P5, PT, R10, R11, PT ;  /* 0x0000000b0a00720c */ /* 0x001fda0003fa4270 */
[----:B------:R0:W-:Y:S04]  /*0de0*/  @P5 STS [R4+UR4], R11 ;  /* 0x0000000b04005988 */ /* 0x0001e80008000804 */
[----:B------:R0:W-:Y:S02]  /*0df0*/  @P5 STS [R9+UR4], R10 ;  /* 0x0000000a09005988 */ /* 0x0001e40008000804 */
.L_x_31:
[----:B------:R-:W-:Y:S05]  /*0e00*/  BSYNC.RECONVERGENT B0 ;  /* 0x0000000000007941 */ /* 0x000fea0003800200 */
.L_x_30:
        /* <DEDUP_REMOVED lines=12> */
.L_x_35:
[----:B01----:R-:W-:Y:S04]  /*0ed0*/  LDS R11, [R4+UR4] ;  /* 0x00000004040b7984 */ /* 0x003fe80008000800 */
[----:B------:R-:W0:Y:S02]  /*0ee0*/  LDS R10, [R8+UR4] ;  /* 0x00000004080a7984 */ /* 0x000e240008000800 */
[----:B0-----:R-:W-:-:S13]  /*0ef0*/  ISETP.GT.AND P5, PT, R11, R10, PT ;  /* 0x0000000a0b00720c */ /* 0x001fda0003fa4270 */
[----:B------:R2:W-:Y:S04]  /*0f00*/  @P5 STS [R4+UR4], R10 ;  /* 0x0000000a04005988 */ /* 0x0005e80008000804 */
[----:B------:R2:W-:Y:S02]  /*0f10*/  @P5 STS [R8+UR4], R11 ;  /* 0x0000000b08005988 */ /* 0x0005e40008000804 */
.L_x_34:
[----:B------:R-:W-:Y:S05]  /*0f20*/  BSYNC.RECONVERGENT B0 ;  /* 0x0000000000007941 */ /* 0x000fea0003800200 */
.L_x_33:
        /* <DEDUP_REMOVED lines=12> */
.L_x_38:
[----:B0123--:R-:W-:Y:S04]  /*0ff0*/  LDS R10, [R4+UR4] ;  /* 0x00000004040a7984 */ /* 0x00ffe80008000800 */
[----:B------:R-:W0:Y:S02]  /*1000*/  LDS R11, [R7+UR4] ;  /* 0x00000004070b7984 */ /* 0x000e240008000800 */
[----:B0-----:R-:W-:-:S13]  /*1010*/  ISETP.GT.AND P5, PT, R10, R11, PT ;  /* 0x0000000b0a00720c */ /* 0x001fda0003fa4270 */
[----:B------:R0:W-:Y:S04]  /*1020*/  @P5 STS [R4+UR4], R11 ;  /* 0x0000000b04005988 */ /* 0x0001e80008000804 */
[----:B------:R0:W-:Y:S02]  /*1030*/  @P5 STS [R7+UR4], R10 ;  /* 0x0000000a07005988 */ /* 0x0001e40008000804 */
.L_x_37:
[----:B------:R-:W-:Y:S05]  /*1040*/  BSYNC.RECONVERGENT B0 ;  /* 0x0000000000007941 */ /* 0x000fea0003800200 */
.L_x_36:
        /* <DEDUP_REMOVED lines=12> */
.L_x_41:
[----:B01234-:R-:W-:Y:S04]  /*1110*/  LDS R11, [R4+UR4] ;  /* 0x00000004040b7984 */ /* 0x01ffe80008000800 */
[----:B------:R-:W0:Y:S02]  /*1120*/  LDS R10, [R6+UR4] ;  /* 0x00000004060a7984 */ /* 0x000e240008000800 */
[----:B0-----:R-:W-:-:S13]  /*1130*/  ISETP.GT.AND P5, PT, R11, R10, PT ;  /* 0x0000000a0b00720c */ /* 0x001fda0003fa4270 */
[----:B------:R0:W-:Y:S04]  /*1140*/  @P5 STS [R4+UR4], R10 ;  /* 0x0000000a04005988 */ /* 0x0001e80008000804 */
[----:B------:R0:W-:Y:S02]  /*1150*/  @P5 STS [R6+UR4], R11 ;  /* 0x0000000b06005988 */ /* 0x0001e40008000804 */
.L_x_40:
[----:B------:R-:W-:Y:S05]  /*1160*/  BSYNC.RECONVERGENT B0 ;  /* 0x0000000000007941 */ /* 0x000fea0003800200 */
.L_x_39:
        /* <DEDUP_REMOVED lines=12> */
.L_x_44:
[----:B01234-:R-:W-:Y:S04]  /*1230*/  LDS R10, [R4+UR4] ;  /* 0x00000004040a7984 */ /* 0x01ffe80008000800 */
[----:B------:R-:W0:Y:S02]  /*1240*/  LDS R11, [R5+UR4] ;  /* 0x00000004050b7984 */ /* 0x000e240008000800 */
[----:B0-----:R-:W-:-:S13]  /*1250*/  ISETP.GT.AND P5, PT, R10, R11, PT ;  /* 0x0000000b0a00720c */ /* 0x001fda0003fa4270 */
[----:B------:R0:W-:Y:S04]  /*1260*/  @P5 STS [R4+UR4], R11 ;  /* 0x0000000b04005988 */ /* 0x0001e80008000804 */
[----:B------:R0:W-:Y:S02]  /*1270*/  @P5 STS [R5+UR4], R10 ;  /* 0x0000000a05005988 */ /* 0x0001e40008000804 */
.L_x_43:
[----:B------:R-:W-:Y:S05]  /*1280*/  BSYNC.RECONVERGENT B0 ;  /* 0x0000000000007941 */ /* 0x000fea0003800200 */
.L_x_42:
        /* <DEDUP_REMOVED lines=16> */
.L_x_47:
[----:B------:R-:W-:Y:S04]  /*1390*/  LDS R11, [R4+UR4] ;  /* 0x00000004040b7984 */ /* 0x000fe80008000800 */
[----:B------:R-:W0:Y:S02]  /*13a0*/  LDS R12, [R10+UR4] ;  /* 0x000000040a0c7984 */ /* 0x000e240008000800 */
[----:B0-----:R-:W-:-:S13]  /*13b0*/  ISETP.GT.AND P6, PT, R11, R12, PT ;  /* 0x0000000c0b00720c */ /* 0x001fda0003fc4270 */
[----:B------:R0:W-:Y:S04]  /*13c0*/  @P6 STS [R4+UR4], R12 ;  /* 0x0000000c04006988 */ /* 0x0001e80008000804 */
[----:B------:R0:W-:Y:S02]  /*13d0*/  @P6 STS [R10+UR4], R11 ;  /* 0x0000000b0a006988 */ /* 0x0001e40008000804 */
.L_x_46:
[----:B------:R-:W-:Y:S05]  /*13e0*/  BSYNC.RECONVERGENT B0 ;  /* 0x0000000000007941 */ /* 0x000fea0003800200 */
.L_x_45:
        /* <DEDUP_REMOVED lines=12> */
.L_x_50:
[----:B01----:R-:W-:Y:S04]  /*14b0*/  LDS R12, [R4+UR4] ;  /* 0x00000004040c7984 */ /* 0x003fe80008000800 */
[----:B------:R-:W0:Y:S02]  /*14c0*/  LDS R11, [R9+UR4] ;  /* 0x00000004090b7984 */ /* 0x000e240008000800 */
[----:B0-----:R-:W-:-:S13]  /*14d0*/  ISETP.GT.AND P6, PT, R12, R11, PT ;  /* 0x0000000b0c00720c */ /* 0x001fda0003fc4270 */
[----:B------:R3:W-:Y:S04]  /*14e0*/  @P6 STS [R4+UR4], R11 ;  /* 0x0000000b04006988 */ /* 0x0007e80008000804 */
[----:B------:R3:W-:Y:S02]  /*14f0*/  @P6 STS [R9+UR4], R12 ;  /* 0x0000000c09006988 */ /* 0x0007e40008000804 */
.L_x_49:
[----:B------:R-:W-:Y:S05]  /*1500*/  BSYNC.RECONVERGENT B0 ;  /* 0x0000000000007941 */ /* 0x000fea0003800200 */
.L_x_48:
        /* <DEDUP_REMOVED lines=12> */
.L_x_53:
[----:B0123--:R-:W-:Y:S04]  /*15d0*/  LDS R11, [R4+UR4] ;  /* 0x00000004040b7984 */ /* 0x00ffe80008000800 */
[----:B------:R-:W0:Y:S02]  /*15e0*/  LDS R12, [R8+UR4] ;  /* 0x00000004080c7984 */ /* 0x000e240008000800 */
[----:B0-----:R-:W-:-:S13]  /*15f0*/  ISETP.GT.AND P6, PT, R11, R12, PT ;  /* 0x0000000c0b00720c */ /* 0x001fda0003fc4270 */
[----:B------:R4:W-:Y:S04]  /*1600*/  @P6 STS [R4+UR4], R12 ;  /* 0x0000000c04006988 */ /* 0x0009e80008000804 */
[----:B------:R4:W-:Y:S02]  /*1610*/  @P6 STS [R8+UR4], R11 ;  /* 0x0000000b08006988 */ /* 0x0009e40008000804 */
.L_x_52:
[----:B------:R-:W-:Y:S05]  /*1620*/  BSYNC.RECONVERGENT B0 ;  /* 0x0000000000007941 */ /* 0x000fea0003800200 */
.L_x_51:
        /* <DEDUP_REMOVED lines=12> */
.L_x_56:
[----:B01234-:R-:W-:Y:S04]  /*16f0*/  LDS R12, [R4+UR4] ;  /* 0x00000004040c7984 */ /* 0x01ffe80008000800 */
[----:B------:R-:W0:Y:S02]  /*1700*/  LDS R11, [R7+UR4] ;  /* 0x00000004070b7984 */ /* 0x000e240008000800 */
[----:B0-----:R-:W-:-:S13]  /*1710*/  ISETP.GT.AND P6, PT, R12, R11, PT ;  /* 0x0000000b0c00720c */ /* 0x001fda0003fc4270 */
[----:B------:R0:W-:Y:S04]  /*1720*/  @P6 STS [R4+UR4], R11 ;  /* 0x0000000b04006988 */ /* 0x0001e80008000804 */
[----:B------:R0:W-:Y:S02]  /*1730*/  @P6 STS [R7+UR4], R12 ;  /* 0x0000000c07006988 */ /* 0x0001e40008000804 */
.L_x_55:
[----:B------:R-:W-:Y:S05]  /*1740*/  BSYNC.RECONVERGENT B0 ;  /* 0x0000000000007941 */ /* 0x000fea0003800200 */
.L_x_54:
        /* <DEDUP_REMOVED lines=12> */
.L_x_59:
[----:B01234-:R-:W-:Y:S04]  /*1810*/  LDS R11, [R4+UR4] ;  /* 0x00000004040b7984 */ /* 0x01ffe80008000800 */
[----:B------:R-:W0:Y:S02]  /*1820*/  LDS R12, [R6+UR4] ;  /* 0x00000004060c7984 */ /* 0x000e240008000800 */
[----:B0-----:R-:W-:-:S13]  /*1830*/  ISETP.GT.AND P6, PT, R11, R12, PT ;  /* 0x0000000c0b00720c */ /* 0x001fda0003fc4270 */
[----:B------:R0:W-:Y:S04]  /*1840*/  @P6 STS [R4+UR4], R12 ;  /* 0x0000000c04006988 */ /* 0x0001e80008000804 */
[----:B------:R0:W-:Y:S02]  /*1850*/  @P6 STS [R6+UR4], R11 ;  /* 0x0000000b06006988 */ /* 0x0001e40008000804 */
.L_x_58:
[----:B------:R-:W-:Y:S05]  /*1860*/  BSYNC.RECONVERGENT B0 ;  /* 0x0000000000007941 */ /* 0x000fea0003800200 */
.L_x_57:
        /* <DEDUP_REMOVED lines=12> */
.L_x_62:
[----:B01234-:R-:W-:Y:S04]  /*1930*/  LDS R12, [R4+UR4] ;  /* 0x00000004040c7984 */ /* 0x01ffe80008000800 */
[----:B------:R-:W0:Y:S02]  /*1940*/  LDS R11, [R5+UR4] ;  /* 0x00000004050b7984 */ /* 0x000e240008000800 */
[----:B0-----:R-:W-:-:S13]  /*1950*/  ISETP.GT.AND P6, PT, R12, R11, PT ;  /* 0x0000000b0c00720c */ /* 0x001fda0003fc4270 */
[----:B------:R0:W-:Y:S04]  /*1960*/  @P6 STS [R4+UR4], R11 ;  /* 0x0000000b04006988 */ /* 0x0001e80008000804 */
[----:B------:R0:W-:Y:S02]  /*1970*/  @P6 STS [R5+UR4], R12 ;  /* 0x0000000c05006988 */ /* 0x0001e40008000804 */
.L_x_61:
[----:B------:R-:W-:Y:S05]  /*1980*/  BSYNC.RECONVERGENT B0 ;  /* 0x0000000000007941 */ /* 0x000fea0003800200 */
.L_x_60:
[C---:B------:R-:W-:Y:S01]  /*1990*/  LOP3.LUT R13, R0.reuse, 0x40, RZ, 0x3c, !PT ;  /* 0x00000040000d7812 */ /* 0x040fe200078e3cff */
[----:B------:R-:W-:Y:S01]  /*19a0*/  BAR.SYNC.DEFER_BLOCKING 0x0 ;  /* 0x0000000000007b1d */ /* 0x000fe20000010000 */
[C---:B------:R-:W-:Y:S02]  /*19b0*/  LOP3.LUT R14, R0.reuse, 0x80, RZ, 0xc0, !PT ;  /* 0x00000080000e7812 */ /* 0x040fe400078ec0ff */
[----:B------:R-:W-:Y:S02]  /*19c0*/  ISETP.GE.U32.AND P6, PT, R0, R13, PT ;  /* 0x0000000d0000720c */ /* 0x000fe40003fc6070 */
[----:B01234-:R-:W-:Y:S01]  /*19d0*/  LOP3.LUT R11, R4, 0x100, RZ, 0x3c, !PT ;  /* 0x00000100040b7812 */ /* 0x01ffe200078e3cff */
[----:B------:R-:W-:Y:S01]  /*19e0*/  BSSY.RECONVERGENT B0, `(.L_x_63) ;  /* 0x0000011000007945 */ /* 0x000fe20003800200 */
[----:B------:R-:W-:-:S09]  /*19f0*/  P2R R16, PR, RZ, 0x40 ;  /* 0x00000040ff107803 */ /* 0x000fd20000000000 */
        /* <DEDUP_REMOVED lines=10> */
.L_x_65:
[----:B------:R-:W-:Y:S04]  /*1aa0*/  LDS R12, [R4+UR4] ;  /* 0x00000004040c7984 */ /* 0x000fe80008000800 */
[----:B------:R-:W0:Y:S02]  /*1ab0*/  LDS R15, [R11+UR4] ;  /* 0x000000040b0f7984 */ /* 0x000e240008000800 */
[----:B0-----:R-:W-:-:S13]  /*1ac0*/  ISETP.GT.AND P6, PT, R12, R15, PT ;  /* 0x0000000f0c00720c */ /* 0x001fda0003fc4270 */
[----:B------:R0:W-:Y:S04]  /*1ad0*/  @P6 STS [R4+UR4], R15 ;  /* 0x0000000f04006988 */ /* 0x0001e80008000804 */
[----:B------:R0:W-:Y:S02]  /*1ae0*/  @P6 STS [R11+UR4], R12 ;  /* 0x0000000c0b006988 */ /* 0x0001e40008000804 */
.L_x_64:
[----:B------:R-:W-:Y:S05]  /*1af0*/  BSYNC.RECONVERGENT B0 ;  /* 0x0000000000007941 */ /* 0x000fea0003800200 */
.L_x_63:
        /* <DEDUP_REMOVED lines=12> */
.L_x_68:
[----:B01----:R-:W-:Y:S04]  /*1bc0*/  LDS R15, [R4+UR4] ;  /* 0x00000004040f7984 */ /* 0x003fe80008000800 */
[----:B------:R-:W0:Y:S02]  /*1bd0*/  LDS R12, [R10+UR4] ;  /* 0x000000040a0c7984 */ /* 0x000e240008000800 */
[----:B0-----:R-:W-:-:S13]  /*1be0*/  ISETP.GT.AND P6, PT, R15, R12, PT ;  /* 0x0000000c0f00720c */ /* 0x001fda0003fc4270 */
[----:B------:R2:W-:Y:S04]  /*1bf0*/  @P6 STS [R4+UR4], R12 ;  /* 0x0000000c04006988 */ /* 0x0005e80008000804 */
[----:B------:R2:W-:Y:S02]  /*1c00*/  @P6 STS [R10+UR4], R15 ;  /* 0x0000000f0a006988 */ /* 0x0005e40008000804 */
.L_x_67:
[----:B------:R-:W-:Y:S05]  /*1c10*/  BSYNC.RECONVERGENT B0 ;  /* 0x0000000000007941 */ /* 0x000fea0003800200 */
.L_x_66:
        /* <DEDUP_REMOVED lines=12> */
.L_x_71:
[----:B0123--:R-:W-:Y:S04]  /*1ce0*/  LDS R12, [R4+UR4] ;  /* 0x00000004040c7984 */ /* 0x00ffe80008000800 */
[----:B------:R-:W0:Y:S02]  /*1cf0*/  LDS R15, [R9+UR4] ;  /* 0x00000004090f7984 */ /* 0x000e240008000800 */
[----:B0-----:R-:W-:-:S13]  /*1d00*/  ISETP.GT.AND P6, PT, R12, R15, PT ;  /* 0x0000000f0c00720c */ /* 0x001fda0003fc4270 */
[----:B------:R4:W-:Y:S04]  /*1d10*/  @P6 STS [R4+UR4], R15 ;  /* 0x0000000f04006988 */ /* 0x0009e80008000804 */
[----:B------:R4:W-:Y:S02]  /*1d20*/  @P6 STS [R9+UR4], R12 ;  /* 0x0000000c09006988 */ /* 0x0009e40008000804 */
.L_x_70:
[----:B------:R-:W-:Y:S05]  /*1d30*/  BSYNC.RECONVERGENT B0 ;  /* 0x0000000000007941 */ /* 0x000fea0003800200 */
.L_x_69:
        /* <DEDUP_REMOVED lines=12> */
.L_x_74:
[----:B01234-:R-:W-:Y:S04]  /*1e00*/  LDS R15, [R4+UR4] ;  /* 0x00000004040f7984 */ /* 0x01ffe80008000800 */
[----:B------:R-:W0:Y:S02]  /*1e10*/  LDS R12, [R8+UR4] ;  /* 0x00000004080c7984 */ /* 0x000e240008000800 */
[----:B0-----:R-:W-:-:S13]  /*1e20*/  ISETP.GT.AND P6, PT, R15, R12, PT ;  /* 0x0000000c0f00720c */ /* 0x001fda0003fc4270 */
[----:B------:R0:W-:Y:S04]  /*1e30*/  @P6 STS [R4+UR4], R12 ;  /* 0x0000000c04006988 */ /* 0x0001e80008000804 */
[----:B------:R0:W-:Y:S02]  /*1e40*/  @P6 STS [R8+UR4], R15 ;  /* 0x0000000f08006988 */ /* 0x0001e40008000804 */
.L_x_73:
[----:B------:R-:W-:Y:S05]  /*1e50*/  BSYNC.RECONVERGENT B0 ;  /* 0x0000000000007941 */ /* 0x000fea0003800200 */
.L_x_72:
        /* <DEDUP_REMOVED lines=12> */
.L_x_77:
[----:B01234-:R-:W-:Y:S04]  /*1f20*/  LDS R12, [R4+UR4] ;  /* 0x00000004040c7984 */ /* 0x01ffe80008000800 */
[----:B------:R-:W0:Y:S02]  /*1f30*/  LDS R15, [R7+UR4] ;  /* 0x00000004070f7984 */ /* 0x000e240008000800 */
[----:B0-----:R-:W-:-:S13]  /*1f40*/  ISETP.GT.AND P6, PT, R12, R15, PT ;  /* 0x0000000f0c00720c */ /* 0x001fda0003fc4270 */
[----:B------:R0:W-:Y:S04]  /*1f50*/  @P6 STS [R4+UR4], R15 ;  /* 0x0000000f04006988 */ /* 0x0001e80008000804 */
[----:B------:R0:W-:Y:S02]  /*1f60*/  @P6 STS [R7+UR4], R12 ;  /* 0x0000000c07006988 */ /* 0x0001e40008000804 */
.L_x_76:
[----:B------:R-:W-:Y:S05]  /*1f70*/  BSYNC.RECONVERGENT B0 ;  /* 0x0000000000007941 */ /* 0x000fea0003800200 */
.L_x_75:
        /* <DEDUP_REMOVED lines=12> */
.L_x_80:
[----:B01234-:R-:W-:Y:S04]  /*2040*/  LDS R15, [R4+UR4] ;  /* 0x00000004040f7984 */ /* 0x01ffe80008000800 */
[----:B------:R-:W0:Y:S02]  /*2050*/  LDS R12, [R6+UR4] ;  /* 0x00000004060c7984 */ /* 0x000e240008000800 */
[----:B0-----:R-:W-:-:S13]  /*2060*/  ISETP.GT.AND P6, PT, R15, R12, PT ;  /* 0x0000000c0f00720c */ /* 0x001fda0003fc4270 */
[----:B------:R0:W-:Y:S04]  /*2070*/  @P6 STS [R4+UR4], R12 ;  /* 0x0000000c04006988 */ /* 0x0001e80008000804 */
[----:B------:R0:W-:Y:S02]  /*2080*/  @P6 STS [R6+UR4], R15 ;  /* 0x0000000f06006988 */ /* 0x0001e40008000804 */
.L_x_79:
[----:B------:R-:W-:Y:S05]  /*2090*/  BSYNC.RECONVERGENT B0 ;  /* 0x0000000000007941 */ /* 0x000fea0003800200 */
.L_x_78:
        /* <DEDUP_REMOVED lines=12> */
.L_x_83:
[----:B01234-:R-:W-:Y:S04]  /*2160*/  LDS R12, [R4+UR4] ;  /* 0x00000004040c7984 */ /* 0x01ffe80008000800 */
[----:B------:R-:W0:Y:S02]  /*2170*/  LDS R15, [R5+UR4] ;  /* 0x00000004050f7984 */ /* 0x000e240008000800 */
[----:B0-----:R-:W-:-:S13]  /*2180*/  ISETP.GT.AND P6, PT, R12, R15, PT ;  /* 0x0000000f0c00720c */ /* 0x001fda0003fc4270 */
[----:B------:R0:W-:Y:S04]  /*2190*/  @P6 STS [R4+UR4], R15 ;  /* 0x0000000f04006988 */ /* 0x0001e80008000804 */
[----:B------:R0:W-:Y:S02]  /*21a0*/  @P6 STS [R5+UR4], R12 ;  /* 0x0000000c05006988 */ /* 0x0001e40008000804 */
.L_x_82:
[----:B------:R-:W-:Y:S05]  /*21b0*/  BSYNC.RECONVERGENT B0 ;  /* 0x0000000000007941 */ /* 0x000fea0003800200 */
.L_x_81:
[C---:B01234-:R-:W-:Y:S01]  /*21c0*/  LOP3.LUT R15, R0.reuse, 0x80, RZ, 0x3c, !PT ;  /* 0x00000080000f7812 */ /* 0x05ffe200078e3cff */
[----:B------:R-:W-:Y:S01]  /*21d0*/  BAR.SYNC.DEFER_BLOCKING 0x0 ;  /* 0x0000000000007b1d */ /* 0x000fe20000010000 */
[C---:B------:R-:W-:Y:S02]  /*21e0*/  LOP3.LUT R19, R0.reuse, 0x100, RZ, 0xc0, !PT ;  /* 0x0000010000137812 */ /* 0x040fe400078ec0ff */
[----:B------:R-:W-:Y:S02]  /*21f0*/  ISETP.GE.U32.AND P6, PT, R0, R15, PT ;  /* 0x0000000f0000720c */ /* 0x000fe40003fc6070 */
[----:B------:R-:W-:Y:S01]  /*2200*/  LOP3.LUT R12, R4, 0x200, RZ, 0x3c, !PT ;  /* 0x00000200040c7812 */ /* 0x000fe200078e3cff */
        /* <DEDUP_REMOVED lines=12> */
.L_x_86:
[----:B------:R-:W-:Y:S04]  /*22d0*/  LDS R17, [R4+UR4] ;  /* 0x0000000404117984 */ /* 0x000fe80008000800 */
[----:B------:R-:W0:Y:S02]  /*22e0*/  LDS R14, [R12+UR4] ;  /* 0x000000040c0e7984 */ /* 0x000e240008000800 */
[----:B0-----:R-:W-:-:S13]  /*22f0*/  ISETP.GT.AND P6, PT, R17, R14, PT ;  /* 0x0000000e1100720c */ /* 0x001fda0003fc4270 */
[----:B------:R1:W-:Y:S04]  /*2300*/  @P6 STS [R4+UR4], R14 ;  /* 0x0000000e04006988 */ /* 0x0003e80008000804 */
[----:B------:R1:W-:Y:S02]  /*2310*/  @P6 STS [R12+UR4], R17 ;  /* 0x000000110c006988 */ /* 0x0003e40008000804 */
.L_x_85:
[----:B------:R-:W-:Y:S05]  /*2320*/  BSYNC.RECONVERGENT B0 ;  /* 0x0000000000007941 */ /* 0x000fea0003800200 */
.L_x_84:
[----:B------:R-:W-:Y:S01]  /*2330*/  BAR.SYNC.DEFER_BLOCKING 0x0 ;  /* 0x0000000000007b1d */ /* 0x000fe20000010000 */
[----:B------:R-:W-:-:S05]  /*2340*/  ISETP.GE.U32.AND P6, PT, R0, R13, PT ;  /* 0x0000000d0000720c */ /* 0x000fca0003fc6070 */
[----:B------:R-:W-:Y:S08]  /*2350*/  BSSY.RECONVERGENT B0, `(.L_x_87) ;  /* 0x0000010000007945 */ /* 0x000ff00003800200 */
        /* <DEDUP_REMOVED lines=10> */
.L_x_89:
[----:B01----:R-:W-:Y:S04]  /*2400*/  LDS R14, [R4+UR4] ;  /* 0x00000004040e7984 */ /* 0x003fe80008000800 */
[----:B------:R-:W0:Y:S02]  /*2410*/  LDS R17, [R11+UR4] ;  /* 0x000000040b117984 */ /* 0x000e240008000800 */
[----:B0-----:R-:W-:-:S13]  /*2420*/  ISETP.GT.AND P6, PT, R14, R17, PT ;  /* 0x000000110e00720c */ /* 0x001fda0003fc4270 */
[----:B------:R2:W-:Y:S04]  /*2430*/  @P6 STS [R4+UR4], R17 ;  /* 0x0000001104006988 */ /* 0x0005e80008000804 */
[----:B------:R2:W-:Y:S02]  /*2440*/  @P6 STS [R11+UR4], R14 ;  /* 0x0000000e0b006988 */ /* 0x0005e40008000804 */
.L_x_88:
[----:B------:R-:W-:Y:S05]  /*2450*/  BSYNC.RECONVERGENT B0 ;  /* 0x0000000000007941 */ /* 0x000fea0003800200 */
.L_x_87:
        /* <DEDUP_REMOVED lines=12> */
.L_x_92:
[----:B0123--:R-:W-:Y:S04]  /*2520*/  LDS R17, [R4+UR4] ;  /* 0x0000000404117984 */ /* 0x00ffe80008000800 */
[----:B------:R-:W0:Y:S02]  /*2530*/  LDS R14, [R10+UR4] ;  /* 0x000000040a0e7984 */ /* 0x000e240008000800 */
[----:B0-----:R-:W-:-:S13]  /*2540*/  ISETP.GT.AND P6, PT, R17, R14, PT ;  /* 0x0000000e1100720c */ /* 0x001fda0003fc4270 */
[----:B------:R4:W-:Y:S04]  /*2550*/  @P6 STS [R4+UR4], R14 ;  /* 0x0000000e04006988 */ /* 0x0009e80008000804 */
[----:B------:R4:W-:Y:S02]  /*2560*/  @P6 STS [R10+UR4], R17 ;  /* 0x000000110a006988 */ /* 0x0009e40008000804 */
.L_x_91:
[----:B------:R-:W-:Y:S05]  /*2570*/  BSYNC.RECONVERGENT B0 ;  /* 0x0000000000007941 */ /* 0x000fea0003800200 */
.L_x_90:
        /* <DEDUP_REMOVED lines=12> */
.L_x_95:
[----:B01234-:R-:W-:Y:S04]  /*2640*/  LDS R14, [R4+UR4] ;  /* 0x00000004040e7984 */ /* 0x01ffe80008000800 */
[----:B------:R-:W0:Y:S02]  /*2650*/  LDS R17, [R9+UR4] ;  /* 0x0000000409117984 */ /* 0x000e240008000800 */
[----:B0-----:R-:W-:-:S13]  /*2660*/  ISETP.GT.AND P6, PT, R14, R17, PT ;  /* 0x000000110e00720c */ /* 0x001fda0003fc4270 */
[----:B------:R0:W-:Y:S04]  /*2670*/  @P6 STS [R4+UR4], R17 ;  /* 0x0000001104006988 */ /* 0x0001e80008000804 */
[----:B------:R0:W-:Y:S02]  /*2680*/  @P6 STS [R9+UR4], R14 ;  /* 0x0000000e09006988 */ /* 0x0001e40008000804 */
.L_x_94:
[----:B------:R-:W-:Y:S05]  /*2690*/  BSYNC.RECONVERGENT B0 ;  /* 0x0000000000007941 */ /* 0x000fea0003800200 */
.L_x_93:
        /* <DEDUP_REMOVED lines=12> */
.L_x_98:
[----:B01234-:R-:W-:Y:S04]  /*2760*/  LDS R17, [R4+UR4] ;  /* 0x0000000404117984 */ /* 0x01ffe80008000800 */
[----:B------:R-:W0:Y:S02]  /*2770*/  LDS R14, [R8+UR4] ;  /* 0x00000004080e7984 */ /* 0x000e240008000800 */
[----:B0-----:R-:W-:-:S13]  /*2780*/  ISETP.GT.AND P6, PT, R17, R14, PT ;  /* 0x0000000e1100720c */ /* 0x001fda0003fc4270 */
[----:B------:R0:W-:Y:S04]  /*2790*/  @P6 STS [R4+UR4], R14 ;  /* 0x0000000e04006988 */ /* 0x0001e80008000804 */
[----:B------:R0:W-:Y:S02]  /*27a0*/  @P6 STS [R8+UR4], R17 ;  /* 0x0000001108006988 */ /* 0x0001e40008000804 */
.L_x_97:
[----:B------:R-:W-:Y:S05]  /*27b0*/  BSYNC.RECONVERGENT B0 ;  /* 0x0000000000007941 */ /* 0x000fea0003800200 */
.L_x_96:
        /* <DEDUP_REMOVED lines=12> */
.L_x_101:
[----:B01234-:R-:W-:Y:S04]  /*2880*/  LDS R14, [R4+UR4] ;  /* 0x00000004040e7984 */ /* 0x01ffe80008000800 */
[----:B------:R-:W0:Y:S02]  /*2890*/  LDS R17, [R7+UR4] ;  /* 0x0000000407117984 */ /* 0x000e240008000800 */
[----:B0-----:R-:W-:-:S13]  /*28a0*/  ISETP.GT.AND P6, PT, R14, R17, PT ;  /* 0x000000110e00720c */ /* 0x001fda0003fc4270 */
[----:B------:R0:W-:Y:S04]  /*28b0*/  @P6 STS [R4+UR4], R17 ;  /* 0x0000001104006988 */ /* 0x0001e80008000804 */
[----:B------:R0:W-:Y:S02]  /*28c0*/  @P6 STS [R7+UR4], R14 ;  /* 0x0000000e07006988 */ /* 0x0001e40008000804 */
.L_x_100:
[----:B------:R-:W-:Y:S05]  /*28d0*/  BSYNC.RECONVERGENT B0 ;  /* 0x0000000000007941 */ /* 0x000fea0003800200 */
.L_x_99:
        /* <DEDUP_REMOVED lines=12> */
.L_x_104:
[----:B01234-:R-:W-:Y:S04]  /*29a0*/  LDS R17, [R4+UR4] ;  /* 0x0000000404117984 */ /* 0x01ffe80008000800 */
[----:B------:R-:W0:Y:S02]  /*29b0*/  LDS R14, [R6+UR4] ;  /* 0x00000004060e7984 */ /* 0x000e240008000800 */
[----:B0-----:R-:W-:-:S13]  /*29c0*/  ISETP.GT.AND P6, PT, R17, R14, PT ;  /* 0x0000000e1100720c */ /* 0x001fda0003fc4270 */
[----:B------:R0:W-:Y:S04]  /*29d0*/  @P6 STS [R4+UR4], R14 ;  /* 0x0000000e04006988 */ /* 0x0001e80008000804 */
[----:B------:R0:W-:Y:S02]  /*29e0*/  @P6 STS [R6+UR4], R17 ;  /* 0x0000001106006988 */ /* 0x0001e40008000804 */
.L_x_103:
[----:B------:R-:W-:Y:S05]  /*29f0*/  BSYNC.RECONVERGENT B0 ;  /* 0x0000000000007941 */ /* 0x000fea0003800200 */
.L_x_102:
        /* <DEDUP_REMOVED lines=12> */
.L_x_107:
[----:B01234-:R-:W-:Y:S04]  /*2ac0*/  LDS R14, [R4+UR4] ;  /* 0x00000004040e7984 */ /* 0x01ffe80008000800 */
[----:B------:R-:W0:Y:S02]  /*2ad0*/  LDS R17, [R5+UR4] ;  /* 0x0000000405117984 */ /* 0x000e240008000800 */
[----:B0-----:R-:W-:-:S13]  /*2ae0*/  ISETP.GT.AND P6, PT, R14, R17, PT ;  /* 0x000000110e00720c */ /* 0x001fda0003fc4270 */
[----:B------:R0:W-:Y:S04]  /*2af0*/  @P6 STS [R4+UR4], R17 ;  /* 0x0000001104006988 */ /* 0x0001e80008000804 */
[----:B------:R0:W-:Y:S02]  /*2b00*/  @P6 STS [R5+UR4], R14 ;  /* 0x0000000e05006988 */ /* 0x0001e40008000804 */
.L_x_106:
[----:B------:R-:W-:Y:S05]  /*2b10*/  BSYNC.RECONVERGENT B0 ;  /* 0x0000000000007941 */ /* 0x000fea0003800200 */
.L_x_105:
        /* <DEDUP_REMOVED lines=17> */
.L_x_110:
[----:B------:R-:W-:Y:S04]  /*2c30*/  LDS R17, [R4+UR4] ;  /* 0x0000000404117984 */ /* 0x000fe80008000800 */
[----:B------:R-:W0:Y:S02]  /*2c40*/  LDS R19, [R14+UR4] ;  /* 0x000000040e137984 */ /* 0x000e240008000800 */
[----:B0-----:R-:W-:-:S13]  /*2c50*/  ISETP.GT.AND P6, PT, R17, R19, PT ;  /* 0x000000131100720c */ /* 0x001fda0003fc4270 */
[----:B------:R1:W-:Y:S04]  /*2c60*/  @P6 STS [R4+UR4], R19 ;  /* 0x0000001304006988 */ /* 0x0003e80008000804 */
[----:B------:R1:W-:Y:S02]  /*2c70*/  @P6 STS [R14+UR4], R17 ;  /* 0x000000110e006988 */ /* 0x0003e40008000804 */
.L_x_109:
[----:B------:R-:W-:Y:S05]  /*2c80*/  BSYNC.RECONVERGENT B0 ;  /* 0x0000000000007941 */ /* 0x000fea0003800200 */
.L_x_108:
[----:B------:R-:W-:Y:S01]  /*2c90*/  BAR.SYNC.DEFER_BLOCKING 0x0 ;  /* 0x0000000000007b1d */ /* 0x000fe20000010000 */
[----:B------:R-:W-:-:S05]  /*2ca0*/  ISETP.GE.U32.AND P6, PT, R0, R15, PT ;  /* 0x0000000f0000720c */ /* 0x000fca0003fc6070 */
[----:B------:R-:W-:Y:S08]  /*2cb0*/  BSSY.RECONVERGENT B0, `(.L_x_111) ;  /* 0x0000010000007945 */ /* 0x000ff00003800200 */
[----:B------:R-:W-:Y:S05]  /*2cc0*/  @P6 BRA `(.L_x_112) ;  /* 0x0000000000386947 */ /* 0x000fea0003800000 */
[----:B------:R-:W-:-:S13]  /*2cd0*/  ISETP.NE.AND P6, PT, R21, RZ, PT ;  /* 0x000000ff1500720c */ /* 0x000fda0003fc5270 */
[----:B------:R-:W-:Y:S05]  /*2ce0*/  @!P6 BRA `(.L_x_113) ;  /* 0x00000000001ce947 */ /* 0x000fea0003800000 */
[----:B------:R-:W-:Y:S04]  /*2cf0*/  LDS R15, [R4+UR4] ;  /* 0x00000004040f7984 */ /* 0x000fe80008000800 */
[----:B01----:R-:W0:Y:S02]  /*2d00*/  LDS R17, [R12+UR4] ;  /* 0x000000040c117984 */ /* 0x003e240008000800 */
[----:B0-----:R-:W-:-:S13]  /*2d10*/  ISETP.GE.AND P6, PT, R15, R17, PT ;  /* 0x000000110f00720c */ /* 0x001fda0003fc6270 */
[----:B------:R-:W-:Y:S05]  /*2d20*/  @P6 BRA `(.L_x_112) ;  /* 0x0000000000206947 */ /* 0x000fea0003800000 */
[----:B------:R3:W-:Y:S04]  /*2d30*/  STS [R4+UR4], R17 ;  /* 0x0000001104007988 */ /* 0x0007e80008000804 */
[----:B------:R3:W-:Y:S01]  /*2d40*/  STS [R12+UR4], R15 ;  /* 0x0000000f0c007988 */ /* 0x0007e20008000804 */
[----:B------:R-:W-:Y:S05]  /*2d50*/  BRA `(.L_x_112) ;  /* 0x0000000000147947 */ /* 0x000fea0003800000 */
.L_x_113:
[----:B------:R-:W-:Y:S04]  /*2d60*/  LDS R15, [R4+UR4] ;  /* 0x00000004040f7984 */ /* 0x000fe80008000800 */
[----:B01----:R-:W0:Y:S02]  /*2d70*/  LDS R17, [R12+UR4] ;  /* 0x000000040c117984 */ /* 0x003e240008000800 */
[----:B0-----:R-:W-:-:S13]  /*2d80*/  ISETP.GT.AND P6, PT, R15, R17, PT ;  /* 0x000000110f00720c */ /* 0x001fda0003fc4270 */
[----:B------:R2:W-:Y:S04]  /*2d90*/  @P6 STS [R4+UR4], R17 ;  /* 0x0000001104006988 */ /* 0x0005e80008000804 */
[----:B------:R2:W-:Y:S02]  /*2da0*/  @P6 STS [R12+UR4], R15 ;  /* 0x0000000f0c006988 */ /* 0x0005e40008000804 */
.L_x_112:
[----:B------:R-:W-:Y:S05]  /*2db0*/  BSYNC.RECONVERGENT B0 ;  /* 0x0000000000007941 */ /* 0x000fea0003800200 */
.L_x_111:
[----:B------:R-:W-:Y:S01]  /*2dc0*/  BAR.SYNC.DEFER_BLOCKING 0x0 ;  /* 0x0000000000007b1d */ /* 0x000fe20000010000 */
[----:B------:R-:W-:-:S05]  /*2dd0*/  ISETP.GE.U32.AND P6, PT, R0, R13, PT ;  /* 0x0000000d0000720c */ /* 0x000fca0003fc6070 */
[----:B------:R-:W-:Y:S08]  /*2de0*/  BSSY.RECONVERGENT B0, `(.L_x_114) ;  /* 0x0000010000007945 */ /* 0x000ff00003800200 */
[----:B------:R-:W-:Y:S05]  /*2df0*/  @P6 BRA `(.L_x_115) ;  /* 0x0000000000386947 */ /* 0x000fea0003800000 */
[----:B------:R-:W-:-:S13]  /*2e00*/  ISETP.NE.AND P6, PT, R21, RZ, PT ;  /* 0x000000ff1500720c */ /* 0x000fda0003fc5270 */
[----:B------:R-:W-:Y:S05]  /*2e10*/  @!P6 BRA `(.L_x_116) ;  /* 0x00000000001ce947 */ /* 0x000fea0003800000 */
[----:B------:R-:W-:Y:S04]  /*2e20*/  LDS R20, [R4+UR4] ;  /* 0x0000000404147984 */ /* 0x000fe80008000800 */
[----:B------:R-:W4:Y:S02]  /*2e30*/  LDS R13, [R11+UR4] ;  /* 0x000000040b0d7984 */ /* 0x000f240008000800 */
[----:B----4-:R-:W-:-:S13]  /*2e40*/  ISETP.GE.AND P6, PT, R20, R13, PT ;  /* 0x0000000d1400720c */ /* 0x010fda0003fc6270 */
[----:B------:R-:W-:Y:S05]  /*2e50*/  @P6 BRA `(.L_x_115) ;  /* 0x0000000000206947 */ /* 0x000fea0003800000 */
[----:B------:R4:W-:Y:S04]  /*2e60*/  STS [R4+UR4], R13 ;  /* 0x0000000d04007988 */ /* 0x0009e80008000804 */
[----:B------:R4:W-:Y:S01]  /*2e70*/  STS [R11+UR4], R20 ;  /* 0x000000140b007988 */ /* 0x0009e20008000804 */
[----:B------:R-:W-:Y:S05]  /*2e80*/  BRA `(.L_x_115) ;  /* 0x0000000000147947 */ /* 0x000fea0003800000 */
.L_x_116:
[----:B------:R-:W-:Y:S04]  /*2e90*/  LDS R20, [R4+UR4] ;  /* 0x0000000404147984 */ /* 0x000fe80008000800 */
[----:B------:R-:W4:Y:S02]  /*2ea0*/  LDS R13, [R11+UR4] ;  /* 0x000000040b0d7984 */ /* 0x000f240008000800 */
[----:B----4-:R-:W-:-:S13]  /*2eb0*/  ISETP.GT.AND P6, PT, R20, R13, PT ;  /* 0x0000000d1400720c */ /* 0x010fda0003fc4270 */
[----:B------:R4:W-:Y:S04]  /*2ec0*/  @P6 STS [R4+UR4], R13 ;  /* 0x0000000d04006988 */ /* 0x0009e80008000804 */
[----:B------:R4:W-:Y:S02]  /*2ed0*/  @P6 STS [R11+UR4], R20 ;  /* 0x000000140b006988 */ /* 0x0009e40008000804 */
.L_x_115:
[----:B------:R-:W-:Y:S05]  /*2ee0*/  BSYNC.RECONVERGENT B0 ;  /* 0x0000000000007941 */ /* 0x000fea0003800200 */
.L_x_114:
[----:B------:R-:W-:Y:S06]  /*2ef0*/  BAR.SYNC.DEFER_BLOCKING 0x0 ;  /* 0x0000000000007b1d */ /* 0x000fec0000010000 */
[----:B------:R-:W-:Y:S04]  /*2f00*/  BSSY.RECONVERGENT B0, `(.L_x_117) ;  /* 0x0000010000007945 */ /* 0x000fe80003800200 */
[----:B------:R-:W-:Y:S05]  /*2f10*/  @P5 BRA `(.L_x_118) ;  /* 0x0000000000385947 */ /* 0x000fea0003800000 */
[----:B------:R-:W-:-:S13]  /*2f20*/  ISETP.NE.AND P6, PT, R21, RZ, PT ;  /* 0x000000ff1500720c */ /* 0x000fda0003fc5270 */
[----:B------:R-:W-:Y:S05]  /*2f30*/  @!P6 BRA `(.L_x_119) ;  /* 0x00000000001ce947 */ /* 0x000fea0003800000 */
[----:B----4-:R-:W-:Y:S04]  /*2f40*/  LDS R13, [R4+UR4] ;  /* 0x00000004040d7984 */ /* 0x010fe80008000800 */
[----:B--23--:R-:W2:Y:S02]  /*2f50*/  LDS R15, [R10+UR4] ;  /* 0x000000040a0f7984 */ /* 0x00cea40008000800 */
[----:B--2---:R-:W-:-:S13]  /*2f60*/  ISETP.GE.AND P6, PT, R13, R15, PT ;  /* 0x0000000f0d00720c */ /* 0x004fda0003fc6270 */
[----:B------:R-:W-:Y:S05]  /*2f70*/  @P6 BRA `(.L_x_118) ;  /* 0x0000000000206947 */ /* 0x000fea0003800000 */
[----:B------:R2:W-:Y:S04]  /*2f80*/  STS [R4+UR4], R15 ;  /* 0x0000000f04007988 */ /* 0x0005e80008000804 */
[----:B------:R2:W-:Y:S01]  /*2f90*/  STS [R10+UR4], R13 ;  /* 0x0000000d0a007988 */ /* 0x0005e20008000804 */
[----:B------:R-:W-:Y:S05]  /*2fa0*/  BRA `(.L_x_118) ;  /* 0x0000000000147947 */ /* 0x000fea0003800000 */
.L_x_119:
[----:B----4-:R-:W-:Y:S04]  /*2fb0*/  LDS R13, [R4+UR4] ;  /* 0x00000004040d7984 */ /* 0x010fe80008000800 */
[----:B--23--:R-:W2:Y:S02]  /*2fc0*/  LDS R15, [R10+UR4] ;  /* 0x000000040a0f7984 */ /* 0x00cea40008000800 */
[----:B--2---:R-:W-:-:S13]  /*2fd0*/  ISETP.GT.AND P6, PT, R13, R15, PT ;  /* 0x0000000f0d00720c */ /* 0x004fda0003fc4270 */
[----:B------:R2:W-:Y:S04]  /*2fe0*/  @P6 STS [R4+UR4], R15 ;  /* 0x0000000f04006988 */ /* 0x0005e80008000804 */
[----:B------:R2:W-:Y:S02]  /*2ff0*/  @P6 STS [R10+UR4], R13 ;  /* 0x0000000d0a006988 */ /* 0x0005e40008000804 */
.L_x_118:
[----:B------:R-:W-:Y:S05]  /*3000*/  BSYNC.RECONVERGENT B0 ;  /* 0x0000000000007941 */ /* 0x000fea0003800200 */
.L_x_117:
[----:B------:R-:W-:Y:S06]  /*3010*/  BAR.SYNC.DEFER_BLOCKING 0x0 ;  /* 0x0000000000007b1d */ /* 0x000fec0000010000 */
[----:B------:R-:W-:Y:S04]  /*3020*/  BSSY.RECONVERGENT B0, `(.L_x_120) ;  /* 0x0000010000007945 */ /* 0x000fe80003800200 */
[----:B------:R-:W-:Y:S05]  /*3030*/  @P4 BRA `(.L_x_121) ;  /* 0x0000000000384947 */ /* 0x000fea0003800000 */
[----:B------:R-:W-:-:S13]  /*3040*/  ISETP.NE.AND P6, PT, R21, RZ, PT ;  /* 0x000000ff1500720c */ /* 0x000fda0003fc5270 */
[----:B------:R-:W-:Y:S05]  /*3050*/  @!P6 BRA `(.L_x_122) ;  /* 0x00000000001ce947 */ /* 0x000fea0003800000 */
[----:B----4-:R-:W-:Y:S04]  /*3060*/  LDS R20, [R4+UR4] ;  /* 0x0000000404147984 */ /* 0x010fe80008000800 */
[----:B--2---:R-:W2:Y:S02]  /*3070*/  LDS R13, [R9+UR4] ;  /* 0x00000004090d7984 */ /* 0x004ea40008000800 */
[----:B--2---:R-:W-:-:S13]  /*3080*/  ISETP.GE.AND P6, PT, R20, R13, PT ;  /* 0x0000000d1400720c */ /* 0x004fda0003fc6270 */
[----:B------:R-:W-:Y:S05]  /*3090*/  @P6 BRA `(.L_x_121) ;  /* 0x0000000000206947 */ /* 0x000fea0003800000 */
[----:B------:R2:W-:Y:S04]  /*30a0*/  STS [R4+UR4], R13 ;  /* 0x0000000d04007988 */ /* 0x0005e80008000804 */
[----:B------:R2:W-:Y:S01]  /*30b0*/  STS [R9+UR4], R20 ;  /* 0x0000001409007988 */ /* 0x0005e20008000804 */
[----:B------:R-:W-:Y:S05]  /*30c0*/  BRA `(.L_x_121) ;  /* 0x0000000000147947 */ /* 0x000fea0003800000 */
.L_x_122:
[----:B----4-:R-:W-:Y:S04]  /*30d0*/  LDS R20, [R4+UR4] ;  /* 0x0000000404147984 */ /* 0x010fe80008000800 */
[----:B--2---:R-:W2:Y:S02]  /*30e0*/  LDS R13, [R9+UR4] ;  /* 0x00000004090d7984 */ /* 0x004ea40008000800 */
[----:B--2---:R-:W-:-:S13]  /*30f0*/  ISETP.GT.AND P6, PT, R20, R13, PT ;  /* 0x0000000d1400720c */ /* 0x004fda0003fc4270 */
[----:B------:R2:W-:Y:S04]  /*3100*/  @P6 STS [R4+UR4], R13 ;  /* 0x0000000d04006988 */ /* 0x0005e80008000804 */
[----:B------:R2:W-:Y:S02]  /*3110*/  @P6 STS [R9+UR4], R20 ;  /* 0x0000001409006988 */ /* 0x0005e40008000804 */
.L_x_121:
[----:B------:R-:W-:Y:S05]  /*3120*/  BSYNC.RECONVERGENT B0 ;  /* 0x0000000000007941 */ /* 0x000fea0003800200 */
.L_x_120:
[----:B------:R-:W-:Y:S06]  /*3130*/  BAR.SYNC.DEFER_BLOCKING 0x0 ;  /* 0x0000000000007b1d */ /* 0x000fec0000010000 */
[----:B------:R-:W-:Y:S04]  /*3140*/  BSSY.RECONVERGENT B0, `(.L_x_123) ;  /* 0x0000010000007945 */ /* 0x000fe80003800200 */
[----:B------:R-:W-:Y:S05]  /*3150*/  @P3 BRA `(.L_x_124) ;  /* 0x0000000000383947 */ /* 0x000fea0003800000 */
[----:B------:R-:W-:-:S13]  /*3160*/  ISETP.NE.AND P6, PT, R21, RZ, PT ;  /* 0x000000ff1500720c */ /* 0x000fda0003fc5270 */
[----:B------:R-:W-:Y:S05]  /*3170*/  @!P6 BRA `(.L_x_125) ;  /* 0x00000000001ce947 */ /* 0x000fea0003800000 */
[----:B--2-4-:R-:W-:Y:S04]  /*3180*/  LDS R13, [R4+UR4] ;  /* 0x00000004040d7984 */ /* 0x014fe80008000800 */
[----:B---3--:R-:W2:Y:S02]  /*3190*/  LDS R15, [R8+UR4] ;  /* 0x00000004080f7984 */ /* 0x008ea40008000800 */
[----:B--2---:R-:W-:-:S13]  /*31a0*/  ISETP.GE.AND P6, PT, R13, R15, PT ;  /* 0x0000000f0d00720c */ /* 0x004fda0003fc6270 */
[----:B------:R-:W-:Y:S05]  /*31b0*/  @P6 BRA `(.L_x_124) ;  /* 0x0000000000206947 */ /* 0x000fea0003800000 */
[----:B------:R2:W-:Y:S04]  /*31c0*/  STS [R4+UR4], R15 ;  /* 0x0000000f04007988 */ /* 0x0005e80008000804 */
[----:B------:R2:W-:Y:S01]  /*31d0*/  STS [R8+UR4], R13 ;  /* 0x0000000d08007988 */ /* 0x0005e20008000804 */
[----:B------:R-:W-:Y:S05]  /*31e0*/  BRA `(.L_x_124) ;  /* 0x0000000000147947 */ /* 0x000fea0003800000 */
.L_x_125:
[----:B--2-4-:R-:W-:Y:S04]  /*31f0*/  LDS R13, [R4+UR4] ;  /* 0x00000004040d7984 */ /* 0x014fe80008000800 */
[----:B---3--:R-:W2:Y:S02]  /*3200*/  LDS R15, [R8+UR4] ;  /* 0x00000004080f7984 */ /* 0x008ea40008000800 */
[----:B--2---:R-:W-:-:S13]  /*3210*/  ISETP.GT.AND P6, PT, R13, R15, PT ;  /* 0x0000000f0d00720c */ /* 0x004fda0003fc4270 */
[----:B------:R2:W-:Y:S04]  /*3220*/  @P6 STS [R4+UR4], R15 ;  /* 0x0000000f04006988 */ /* 0x0005e80008000804 */
[----:B------:R2:W-:Y:S02]  /*3230*/  @P6 STS [R8+UR4], R13 ;  /* 0x0000000d08006988 */ /* 0x0005e40008000804 */
.L_x_124:
[----:B------:R-:W-:Y:S05]  /*3240*/  BSYNC.RECONVERGENT B0 ;  /* 0x0000000000007941 */ /* 0x000fea0003800200 */
.L_x_123:
[----:B------:R-:W-:Y:S06]  /*3250*/  BAR.SYNC.DEFER_BLOCKING 0x0 ;  /* 0x0000000000007b1d */ /* 0x000fec0000010000 */
[----:B------:R-:W-:Y:S04]  /*3260*/  BSSY.RECONVERGENT B0, `(.L_x_126) ;  /* 0x0000010000007945 */ /* 0x000fe80003800200 */
[----:B------:R-:W-:Y:S05]  /*3270*/  @P2 BRA `(.L_x_127) ;  /* 0x0000000000382947 */ /* 0x000fea0003800000 */
[----:B------:R-:W-:-:S13]  /*3280*/  ISETP.NE.AND P6, PT, R21, RZ, PT ;  /* 0x000000ff1500720c */ /* 0x000fda0003fc5270 */
[----:B------:R-:W-:Y:S05]  /*3290*/  @!P6 BRA `(.L_x_128) ;  /* 0x00000000001ce947 */ /* 0x000fea0003800000 */
[----:B--2-4-:R-:W-:Y:S04]  /*32a0*/  LDS R20, [R4+UR4] ;  /* 0x0000000404147984 */ /* 0x014fe80008000800 */
[----:B------:R-:W2:Y:S02]  /*32b0*/  LDS R13, [R7+UR4] ;  /* 0x00000004070d7984 */ /* 0x000ea40008000800 */
[----:B--2---:R-:W-:-:S13]  /*32c0*/  ISETP.GE.AND P6, PT, R20, R13, PT ;  /* 0x0000000d1400720c */ /* 0x004fda0003fc6270 */
[----:B------:R-:W-:Y:S05]  /*32d0*/  @P6 BRA `(.L_x_127) ;  /* 0x0000000000206947 */ /* 0x000fea0003800000 */
[----:B------:R2:W-:Y:S04]  /*32e0*/  STS [R4+UR4], R13 ;  /* 0x0000000d04007988 */ /* 0x0005e80008000804 */
[----:B------:R2:W-:Y:S01]  /*32f0*/  STS [R7+UR4], R20 ;  /* 0x0000001407007988 */ /* 0x0005e20008000804 */
[----:B------:R-:W-:Y:S05]  /*3300*/  BRA `(.L_x_127) ;  /* 0x0000000000147947 */ /* 0x000fea0003800000 */
.L_x_128:
[----:B--2-4-:R-:W-:Y:S04]  /*3310*/  LDS R20, [R4+UR4] ;  /* 0x0000000404147984 */ /* 0x014fe80008000800 */
[----:B------:R-:W2:Y:S02]  /*3320*/  LDS R13, [R7+UR4] ;  /* 0x00000004070d7984 */ /* 0x000ea40008000800 */
[----:B--2---:R-:W-:-:S13]  /*3330*/  ISETP.GT.AND P6, PT, R20, R13, PT ;  /* 0x0000000d1400720c */ /* 0x004fda0003fc4270 */
[----:B------:R2:W-:Y:S04]  /*3340*/  @P6 STS [R4+UR4], R13 ;  /* 0x0000000d04006988 */ /* 0x0005e80008000804 */
[----:B------:R2:W-:Y:S02]  /*3350*/  @P6 STS [R7+UR4], R20 ;  /* 0x0000001407006988 */ /* 0x0005e40008000804 */
.L_x_127:
[----:B------:R-:W-:Y:S05]  /*3360*/  BSYNC.RECONVERGENT B0 ;  /* 0x0000000000007941 */ /* 0x000fea0003800200 */
.L_x_126:
        /* <DEDUP_REMOVED lines=12> */
.L_x_131:
[----:B--2-4-:R-:W-:Y:S04]  /*3430*/  LDS R13, [R4+UR4] ;  /* 0x00000004040d7984 */ /* 0x014fe80008000800 */
[----:B---3--:R-:W2:Y:S02]  /*3440*/  LDS R15, [R6+UR4] ;  /* 0x00000004060f7984 */ /* 0x008ea40008000800 */
[----:B--2---:R-:W-:-:S13]  /*3450*/  ISETP.GT.AND P6, PT, R13, R15, PT ;  /* 0x0000000f0d00720c */ /* 0x004fda0003fc4270 */
[----:B------:R2:W-:Y:S04]  /*3460*/  @P6 STS [R4+UR4], R15 ;  /* 0x0000000f04006988 */ /* 0x0005e80008000804 */
[----:B------:R2:W-:Y:S02]  /*3470*/  @P6 STS [R6+UR4], R13 ;  /* 0x0000000d06006988 */ /* 0x0005e40008000804 */
.L_x_130:
[----:B------:R-:W-:Y:S05]  /*3480*/  BSYNC.RECONVERGENT B0 ;  /* 0x0000000000007941 */ /* 0x000fea0003800200 */
.L_x_129:
        /* <DEDUP_REMOVED lines=12> */
.L_x_134:
[----:B--2-4-:R-:W-:Y:S04]  /*3550*/  LDS R20, [R4+UR4] ;  /* 0x0000000404147984 */ /* 0x014fe80008000800 */
[----:B------:R-:W2:Y:S02]  /*3560*/  LDS R13, [R5+UR4] ;  /* 0x00000004050d7984 */ /* 0x000ea40008000800 */
[----:B--2---:R-:W-:-:S13]  /*3570*/  ISETP.GT.AND P6, PT, R20, R13, PT ;  /* 0x0000000d1400720c */ /* 0x004fda0003fc4270 */
[----:B------:R2:W-:Y:S04]  /*3580*/  @P6 STS [R4+UR4], R13 ;  /* 0x0000000d04006988 */ /* 0x0005e80008000804 */
[----:B------:R2:W-:Y:S02]  /*3590*/  @P6 STS [R5+UR4], R20 ;  /* 0x0000001405006988 */ /* 0x0005e40008000804 */
.L_x_133:
[----:B------:R-:W-:Y:S05]  /*35a0*/  BSYNC.RECONVERGENT B0 ;  /* 0x0000000000007941 */ /* 0x000fea0003800200 */
.L_x_132:
[C---:B--2-4-:R-:W-:Y:S01]  /*35b0*/  LOP3.LUT R13, R0.reuse, 0x200, RZ, 0x3c, !PT ;  /* 0x00000200000d7812 */ /* 0x054fe200078e3cff */
[----:B------:R-:W-:Y:S03]  /*35c0*/  BAR.SYNC.DEFER_BLOCKING 0x0 ;  /* 0x0000000000007b1d */ /* 0x000fe60000010000 */
[----:B------:R-:W-:-:S03]  /*35d0*/  ISETP.GE.U32.AND P6, PT, R0, R13, PT ;  /* 0x0000000d0000720c */ /* 0x000fc60003fc6070 */
[----:B------:R-:W-:Y:S10]  /*35e0*/  BSSY.RECONVERGENT B0, `(.L_x_135) ;  /* 0x0000008000007945 */ /* 0x000ff40003800200 */
[----:B------:R-:W-:Y:S05]  /*35f0*/  @P6 BRA `(.L_x_136) ;  /* 0x0000000000186947 */ /* 0x000fea0003800000 */
[----:B------:R-:W-:Y:S01]  /*3600*/  LEA R13, R13, UR4, 0x2 ;  /* 0x000000040d0d7c11 */ /* 0x000fe2000f8e10ff */
[----:B------:R-:W-:Y:S04]  /*3610*/  LDS R0, [R4+UR4] ;  /* 0x0000000404007984 */ /* 0x000fe80008000800 */
[----:B---3--:R-:W2:Y:S02]  /*3620*/  LDS R15, [R13] ;  /* 0x000000000d0f7984 */ /* 0x008ea40000000800 */
[----:B--2---:R-:W-:-:S13]  /*3630*/  ISETP.GT.AND P6, PT, R0, R15, PT ;  /* 0x0000000f0000720c */ /* 0x004fda0003fc4270 */
[----:B------:R2:W-:Y:S04]  /*3640*/  @P6 STS [R4+UR4], R15 ;  /* 0x0000000f04006988 */ /* 0x0005e80008000804 */
[----:B------:R2:W-:Y:S02]  /*3650*/  @P6 STS [R13], R0 ;  /* 0x000000000d006388 */ /* 0x0005e40000000800 */
.L_x_136:
[----:B------:R-:W-:Y:S05]  /*3660*/  BSYNC.RECONVERGENT B0 ;  /* 0x0000000000007941 */ /* 0x000fea0003800200 */
.L_x_135:
[----:B------:R-:W-:Y:S01]  /*3670*/  BAR.SYNC.DEFER_BLOCKING 0x0 ;  /* 0x0000000000007b1d */ /* 0x000fe20000010000 */
[----:B------:R-:W-:-:S05]  /*3680*/  ISETP.NE.AND P6, PT, R22, RZ, PT ;  /* 0x000000ff1600720c */ /* 0x000fca0003fc5270 */
[----:B------:R-:W-:Y:S08]  /*3690*/  BSSY.RECONVERGENT B0, `(.L_x_137) ;  /* 0x0000007000007945 */ /* 0x000ff00003800200 */
[----:B------:R-:W-:Y:S05]  /*36a0*/  @P6 BRA `(.L_x_138) ;  /* 0x0000000000146947 */ /* 0x000fea0003800000 */
[----:B--2---:R-:W-:Y:S04]  /*36b0*/  LDS R13, [R4+UR4] ;  /* 0x00000004040d7984 */ /* 0x004fe80008000800 */
[----:B------:R-:W2:Y:S02]  /*36c0*/  LDS R0, [R14+UR4] ;  /* 0x000000040e007984 */ /* 0x000ea40008000800 */
[----:B--2---:R-:W-:-:S13]  /*36d0*/  ISETP.GT.AND P6, PT, R13, R0, PT ;  /* 0x000000000d00720c */ /* 0x004fda0003fc4270 */
[----:B------:R4:W-:Y:S04]  /*36e0*/  @P6 STS [R4+UR4], R0 ;  /* 0x0000000004006988 */ /* 0x0009e80008000804 */
[----:B------:R4:W-:Y:S02]  /*36f0*/  @P6 STS [R14+UR4], R13 ;  /* 0x0000000d0e006988 */ /* 0x0009e40008000804 */
.L_x_138:
[----:B------:R-:W-:Y:S05]  /*3700*/  BSYNC.RECONVERGENT B0 ;  /* 0x0000000000007941 */ /* 0x000fea0003800200 */
.L_x_137:
[----:B------:R-:W-:Y:S01]  /*3710*/  BAR.SYNC.DEFER_BLOCKING 0x0 ;  /* 0x0000000000007b1d */ /* 0x000fe20000010000 */
[----:B------:R-:W-:-:S05]  /*3720*/  ISETP.NE.AND P6, PT, R18, RZ, PT ;  /* 0x000000ff1200720c */ /* 0x000fca0003fc5270 */
[----:B------:R-:W-:Y:S08]  /*3730*/  BSSY.RECONVERGENT B0, `(.L_x_139) ;  /* 0x0000007000007945 */ /* 0x000ff00003800200 */
[----:B------:R-:W-:Y:S05]  /*3740*/  @P6 BRA `(.L_x_140) ;  /* 0x0000000000146947 */ /* 0x000fea0003800000 */
[----:B--2-4-:R-:W-:Y:S04]  /*3750*/  LDS R13, [R4+UR4] ;  /* 0x00000004040d7984 */ /* 0x014fe80008000800 */
[----:B------:R-:W2:Y:S02]  /*3760*/  LDS R0, [R12+UR4] ;  /* 0x000000040c007984 */ /* 0x000ea40008000800 */
[----:B--2---:R-:W-:-:S13]  /*3770*/  ISETP.GT.AND P6, PT, R13, R0, PT ;  /* 0x000000000d00720c */ /* 0x004fda0003fc4270 */
[----:B------:R2:W-:Y:S04]  /*3780*/  @P6 STS [R4+UR4], R0 ;  /* 0x0000000004006988 */ /* 0x0005e80008000804 */
[----:B------:R2:W-:Y:S02]  /*3790*/  @P6 STS [R12+UR4], R13 ;  /* 0x0000000d0c006988 */ /* 0x0005e40008000804 */
.L_x_140:
[----:B------:R-:W-:Y:S05]  /*37a0*/  BSYNC.RECONVERGENT B0 ;  /* 0x0000000000007941 */ /* 0x000fea0003800200 */
.L_x_139:
        /* <DEDUP_REMOVED lines=9> */
.L_x_142:
[----:B------:R-:W-:Y:S05]  /*3840*/  BSYNC.RECONVERGENT B0 ;  /* 0x0000000000007941 */ /* 0x000fea0003800200 */
.L_x_141:
[----:B------:R-:W-:Y:S06]  /*3850*/  BAR.SYNC.DEFER_BLOCKING 0x0 ;  /* 0x0000000000007b1d */ /* 0x000fec0000010000 */
[----:B------:R-:W-:Y:S04]  /*3860*/  BSSY.RECONVERGENT B0, `(.L_x_143) ;  /* 0x0000007000007945 */ /* 0x000fe80003800200 */
[----:B------:R-:W-:Y:S05]  /*3870*/  @P5 BRA `(.L_x_144) ;  /* 0x0000000000145947 */ /* 0x000fea0003800000 */
[----:B--2---:R-:W-:Y:S04]  /*3880*/  LDS R11, [R4+UR4] ;  /* 0x00000004040b7984 */ /* 0x004fe80008000800 */
[----:B----4-:R-:W2:Y:S02]  /*3890*/  LDS R0, [R10+UR4] ;  /* 0x000000040a007984 */ /* 0x010ea40008000800 */
[----:B--2---:R-:W-:-:S13]  /*38a0*/  ISETP.GT.AND P5, PT, R11, R0, PT ;  /* 0x000000000b00720c */ /* 0x004fda0003fa4270 */
[----:B------:R2:W-:Y:S04]  /*38b0*/  @P5 STS [R4+UR4], R0 ;  /* 0x0000000004005988 */ /* 0x0005e80008000804 */
[----:B------:R2:W-:Y:S02]  /*38c0*/  @P5 STS [R10+UR4], R11 ;  /* 0x0000000b0a005988 */ /* 0x0005e40008000804 */
.L_x_144:
[----:B------:R-:W-:Y:S05]  /*38d0*/  BSYNC.RECONVERGENT B0 ;  /* 0x0000000000007941 */ /* 0x000fea0003800200 */
.L_x_143:
[----:B------:R-:W-:Y:S06]  /*38e0*/  BAR.SYNC.DEFER_BLOCKING 0x0 ;  /* 0x0000000000007b1d */ /* 0x000fec0000010000 */
[----:B------:R-:W-:Y:S04]  /*38f0*/  BSSY.RECONVERGENT B0, `(.L_x_145) ;  /* 0x0000007000007945 */ /* 0x000fe80003800200 */
[----:B------:R-:W-:Y:S05]  /*3900*/  @P4 BRA `(.L_x_146) ;  /* 0x0000000000144947 */ /* 0x000fea0003800000 */
[----:B--2-4-:R-:W-:Y:S04]  /*3910*/  LDS R0, [R4+UR4] ;  /* 0x0000000404007984 */ /* 0x014fe80008000800 */
[----:B------:R-:W2:Y:S02]  /*3920*/  LDS R11, [R9+UR4] ;  /* 0x00000004090b7984 */ /* 0x000ea40008000800 */
[----:B--2---:R-:W-:-:S13]  /*3930*/  ISETP.GT.AND P4, PT, R0, R11, PT ;  /* 0x0000000b0000720c */ /* 0x004fda0003f84270 */
[----:B------:R2:W-:Y:S04]  /*3940*/  @P4 STS [R4+UR4], R11 ;  /* 0x0000000b04004988 */ /* 0x0005e80008000804 */
[----:B------:R2:W-:Y:S02]  /*3950*/  @P4 STS [R9+UR4], R0 ;  /* 0x0000000009004988 */ /* 0x0005e40008000804 */
.L_x_146:
[----:B------:R-:W-:Y:S05]  /*3960*/  BSYNC.RECONVERGENT B0 ;  /* 0x0000000000007941 */ /* 0x000fea0003800200 */
.L_x_145:
        /* <DEDUP_REMOVED lines=8> */
.L_x_148:
[----:B------:R-:W-:Y:S05]  /*39f0*/  BSYNC.RECONVERGENT B0 ;  /* 0x0000000000007941 */ /* 0x000fea0003800200 */
.L_x_147:
        /* <DEDUP_REMOVED lines=8> */
.L_x_150:
[----:B------:R-:W-:Y:S05]  /*3a80*/  BSYNC.RECONVERGENT B0 ;  /* 0x0000000000007941 */ /* 0x000fea0003800200 */
.L_x_149:
        /* <DEDUP_REMOVED lines=8> */
.L_x_152:
[----:B------:R-:W-:Y:S05]  /*3b10*/  BSYNC.RECONVERGENT B0 ;  /* 0x0000000000007941 */ /* 0x000fea0003800200 */
.L_x_151:
        /* <DEDUP_REMOVED lines=8> */
.L_x_154:
[----:B------:R-:W-:Y:S05]  /*3ba0*/  BSYNC.RECONVERGENT B0 ;  /* 0x0000000000007941 */ /* 0x000fea0003800200 */
.L_x_153:
[----:B------:R-:W-:Y:S06]  /*3bb0*/  BAR.SYNC.DEFER_BLOCKING 0x0 ;  /* 0x0000000000007b1d */ /* 0x000fec0000010000 */
[----:B--2---:R-:W2:Y:S04]  /*3bc0*/  LDS R5, [R4+UR4] ;  /* 0x0000000404057984 */ /* 0x004ea80008000800 */
[----:B--2---:R-:W-:Y:S01]  /*3bd0*/  STG.E desc[UR6][R2.64], R5 ;  /* 0x0000000502007986 */ /* 0x004fe2000c101906 */
[----:B------:R-:W-:Y:S05]  /*3be0*/  EXIT ;  /* 0x000000000000794d */ /* 0x000fea0003800000 */
.L_x_155:
[----:B------:R-:W-:-:S00]  /*3bf0*/  BRA `(.L_x_155) ;  /* 0xfffffffc00fc7947 */ /* 0x000fc0000383ffff */
[----:B------:R-:W-:-:S00]  /*3c00*/  NOP ;  /* 0x0000000000007918 */ /* 0x000fc00000000000 */
[----:B------:R-:W-:-:S00]  /*3c10*/  NOP ;  /* 0x0000000000007918 */ /* 0x000fc00000000000 */
[----:B------:R-:W-:-:S00]  /*3c20*/  NOP ;  /* 0x0000000000007918 */ /* 0x000fc00000000000 */
[----:B------:R-:W-:-:S00]  /*3c30*/  NOP ;  /* 0x0000000000007918 */ /* 0x000fc00000000000 */
[----:B------:R-:W-:-:S00]  /*3c40*/  NOP ;  /* 0x0000000000007918 */ /* 0x000fc00000000000 */
[----:B------:R-:W-:-:S00]  /*3c50*/  NOP ;  /* 0x0000000000007918 */ /* 0x000fc00000000000 */
[----:B------:R-:W-:-:S00]  /*3c60*/  NOP ;  /* 0x0000000000007918 */ /* 0x000fc00000000000 */
[----:B------:R-:W-:-:S00]  /*3c70*/  NOP ;  /* 0x0000000000007918 */ /* 0x000fc00000000000 */
.L_x_156:


//--------------------- .nv.shared._Z11BitonicSortPi --------------------------
	.section	.nv.shared._Z11BitonicSortPi,"aw",@nobits
	.sectionflags	@""
	.align	4
.nv.shared._Z11BitonicSortPi:
	.zero		5120


//--------------------- .nv.shared.reserved.0     --------------------------
	.section	.nv.shared.reserved.0,"aw",@nobits
	.weak		__nv_reservedSMEM_offset_0_alias
	.size		__nv_reservedSMEM_offset_0_alias, 0, 64
	.other		__nv_reservedSMEM_offset_0_alias,@"STO_CUDA_RESERVED_SHARED STV_DEFAULT"
__nv_reservedSMEM_offset_0_alias:
	.zero		0
	.zero		64


//--------------------- .nv.constant0._Z11BitonicSortPi --------------------------
	.section	.nv.constant0._Z11BitonicSortPi,"a",@progbits
	.sectionflags	@""
	.align	4
.nv.constant0._Z11BitonicSortPi:
	.zero		904


//--------------------- SYMBOLS --------------------------

	.type		.nv.reservedSmem.offset0,@object
	.size		.nv.reservedSmem.offset0,0x4
	.type		.nv.reservedSmem.cap,@object
	.size		.nv.reservedSmem.cap,0x4
